//
// Generated by NVIDIA NVVM Compiler
//
// Compiler Build ID: CL-36424714
// Cuda compilation tools, release 13.0, V13.0.88
// Based on NVVM 20.0.0
//

.version 9.0
.target sm_100
.address_size 64

	// .globl	_Z19flashattn_kernel_v3ILi1024ELi32ELi32EEvPKfS1_S1_Pfiiif
// _ZZ19flashattn_kernel_v3ILi1024ELi32ELi32EEvPKfS1_S1_PfiiifE6Q_smem has been demoted
// _ZZ19flashattn_kernel_v3ILi1024ELi32ELi32EEvPKfS1_S1_PfiiifE6K_smem has been demoted
// _ZZ19flashattn_kernel_v3ILi1024ELi32ELi32EEvPKfS1_S1_PfiiifE6V_smem has been demoted
// _ZZ19flashattn_kernel_v3ILi1024ELi32ELi32EEvPKfS1_S1_PfiiifE9S_ij_smem has been demoted
// _ZZ19flashattn_kernel_v3ILi1024ELi32ELi32EEvPKfS1_S1_PfiiifE3m_i has been demoted
// _ZZ19flashattn_kernel_v3ILi1024ELi32ELi32EEvPKfS1_S1_PfiiifE3l_i has been demoted

.visible .entry _Z19flashattn_kernel_v3ILi1024ELi32ELi32EEvPKfS1_S1_Pfiiif(
	.param .u64 .ptr .align 1 _Z19flashattn_kernel_v3ILi1024ELi32ELi32EEvPKfS1_S1_Pfiiif_param_0,
	.param .u64 .ptr .align 1 _Z19flashattn_kernel_v3ILi1024ELi32ELi32EEvPKfS1_S1_Pfiiif_param_1,
	.param .u64 .ptr .align 1 _Z19flashattn_kernel_v3ILi1024ELi32ELi32EEvPKfS1_S1_Pfiiif_param_2,
	.param .u64 .ptr .align 1 _Z19flashattn_kernel_v3ILi1024ELi32ELi32EEvPKfS1_S1_Pfiiif_param_3,
	.param .u32 _Z19flashattn_kernel_v3ILi1024ELi32ELi32EEvPKfS1_S1_Pfiiif_param_4,
	.param .u32 _Z19flashattn_kernel_v3ILi1024ELi32ELi32EEvPKfS1_S1_Pfiiif_param_5,
	.param .u32 _Z19flashattn_kernel_v3ILi1024ELi32ELi32EEvPKfS1_S1_Pfiiif_param_6,
	.param .f32 _Z19flashattn_kernel_v3ILi1024ELi32ELi32EEvPKfS1_S1_Pfiiif_param_7
)
.maxntid 1024
.minnctapersm 1
{
	.reg .pred 	%p<11>;
	.reg .b32 	%r<98>;
	.reg .b32 	%f<345>;
	.reg .b64 	%rd<22>;
	// demoted variable
	.shared .align 4 .b8 _ZZ19flashattn_kernel_v3ILi1024ELi32ELi32EEvPKfS1_S1_PfiiifE6Q_smem[8192];
	// demoted variable
	.shared .align 4 .b8 _ZZ19flashattn_kernel_v3ILi1024ELi32ELi32EEvPKfS1_S1_PfiiifE6K_smem[8192];
	// demoted variable
	.shared .align 4 .b8 _ZZ19flashattn_kernel_v3ILi1024ELi32ELi32EEvPKfS1_S1_PfiiifE6V_smem[8192];
	// demoted variable
	.shared .align 4 .b8 _ZZ19flashattn_kernel_v3ILi1024ELi32ELi32EEvPKfS1_S1_PfiiifE9S_ij_smem[4096];
	// demoted variable
	.shared .align 4 .b8 _ZZ19flashattn_kernel_v3ILi1024ELi32ELi32EEvPKfS1_S1_PfiiifE3m_i[128];
	// demoted variable
	.shared .align 4 .b8 _ZZ19flashattn_kernel_v3ILi1024ELi32ELi32EEvPKfS1_S1_PfiiifE3l_i[128];
	ld.param.u64 	%rd5, [_Z19flashattn_kernel_v3ILi1024ELi32ELi32EEvPKfS1_S1_Pfiiif_param_0];
	ld.param.u64 	%rd6, [_Z19flashattn_kernel_v3ILi1024ELi32ELi32EEvPKfS1_S1_Pfiiif_param_1];
	ld.param.u64 	%rd7, [_Z19flashattn_kernel_v3ILi1024ELi32ELi32EEvPKfS1_S1_Pfiiif_param_2];
	ld.param.u32 	%r29, [_Z19flashattn_kernel_v3ILi1024ELi32ELi32EEvPKfS1_S1_Pfiiif_param_6];
	cvta.to.global.u64 	%rd1, %rd5;
	cvta.to.global.u64 	%rd2, %rd7;
	cvta.to.global.u64 	%rd3, %rd6;
	mov.u32 	%r1, %tid.x;
	mov.u32 	%r30, %ctaid.x;
	mov.u32 	%r2, %ctaid.y;
	shr.u32 	%r3, %r1, 5;
	and.b32  	%r4, %r1, 31;
	mul.lo.s32 	%r31, %r30, %r29;
	shl.b32 	%r5, %r31, 6;
	setp.ne.s32 	%p1, %r4, 0;
	shl.b32 	%r32, %r3, 2;
	mov.u32 	%r33, _ZZ19flashattn_kernel_v3ILi1024ELi32ELi32EEvPKfS1_S1_PfiiifE3m_i;
	add.s32 	%r6, %r33, %r32;
	mov.u32 	%r34, _ZZ19flashattn_kernel_v3ILi1024ELi32ELi32EEvPKfS1_S1_PfiiifE3l_i;
	add.s32 	%r7, %r34, %r32;
	@%p1 bra 	$L__BB0_2;
	mov.b32 	%r35, -8388608;
	st.shared.u32 	[%r6], %r35;
	mov.b32 	%r36, 0;
	st.shared.u32 	[%r7], %r36;
$L__BB0_2:
	shl.b32 	%r8, %r2, 5;
	and.b32  	%r9, %r1, 63;
	shl.b32 	%r37, %r2, 11;
	or.b32  	%r38, %r9, %r37;
	add.s32 	%r10, %r38, %r5;
	shr.u32 	%r11, %r1, 6;
	or.b32  	%r39, %r8, %r11;
	setp.ge.s32 	%p2, %r39, %r29;
	@%p2 bra 	$L__BB0_4;
	and.b32  	%r40, %r1, 960;
	add.s32 	%r41, %r10, %r40;
	mul.wide.s32 	%rd8, %r41, 4;
	add.s64 	%rd9, %rd1, %rd8;
	ld.global.f32 	%f10, [%rd9];
	or.b32  	%r42, %r40, %r9;
	shl.b32 	%r43, %r42, 2;
	mov.u32 	%r44, _ZZ19flashattn_kernel_v3ILi1024ELi32ELi32EEvPKfS1_S1_PfiiifE6Q_smem;
	add.s32 	%r45, %r44, %r43;
	st.shared.f32 	[%r45], %f10;
$L__BB0_4:
	or.b32  	%r12, %r1, 1024;
	shr.u32 	%r13, %r12, 6;
	add.s32 	%r46, %r8, %r13;
	setp.ge.s32 	%p3, %r46, %r29;
	@%p3 bra 	$L__BB0_6;
	and.b32  	%r47, %r12, 1984;
	add.s32 	%r48, %r10, %r47;
	mul.wide.s32 	%rd10, %r48, 4;
	add.s64 	%rd11, %rd1, %rd10;
	ld.global.f32 	%f11, [%rd11];
	or.b32  	%r49, %r47, %r9;
	shl.b32 	%r50, %r49, 2;
	mov.u32 	%r51, _ZZ19flashattn_kernel_v3ILi1024ELi32ELi32EEvPKfS1_S1_PfiiifE6Q_smem;
	add.s32 	%r52, %r51, %r50;
	st.shared.f32 	[%r52], %f11;
$L__BB0_6:
	bar.sync 	0;
	add.s32 	%r14, %r8, %r3;
	and.b32  	%r54, %r1, 992;
	or.b32  	%r55, %r54, %r4;
	shl.b32 	%r56, %r55, 2;
	mov.u32 	%r57, _ZZ19flashattn_kernel_v3ILi1024ELi32ELi32EEvPKfS1_S1_PfiiifE9S_ij_smem;
	add.s32 	%r15, %r57, %r56;
	and.b32  	%r16, %r1, 960;
	or.b32  	%r58, %r16, %r9;
	shl.b32 	%r59, %r58, 2;
	mov.u32 	%r60, _ZZ19flashattn_kernel_v3ILi1024ELi32ELi32EEvPKfS1_S1_PfiiifE6K_smem;
	add.s32 	%r17, %r60, %r59;
	and.b32  	%r18, %r12, 1984;
	or.b32  	%r61, %r18, %r9;
	shl.b32 	%r62, %r61, 2;
	add.s32 	%r19, %r60, %r62;
	mov.u32 	%r63, _ZZ19flashattn_kernel_v3ILi1024ELi32ELi32EEvPKfS1_S1_PfiiifE6V_smem;
	add.s32 	%r20, %r63, %r62;
	shl.b32 	%r64, %r3, 8;
	mov.u32 	%r65, _ZZ19flashattn_kernel_v3ILi1024ELi32ELi32EEvPKfS1_S1_PfiiifE6Q_smem;
	add.s32 	%r21, %r65, %r64;
	shl.b32 	%r66, %r4, 8;
	add.s32 	%r22, %r60, %r66;
	mov.b32 	%r96, 0;
	mov.f32 	%f342, 0f00000000;
	mov.f32 	%f343, %f342;
$L__BB0_7:
	shl.b32 	%r24, %r96, 5;
	shl.b32 	%r67, %r96, 11;
	mov.u32 	%r68, %tid.x;
	and.b32  	%r69, %r68, 63;
	add.s32 	%r70, %r5, %r69;
	add.s32 	%r25, %r70, %r67;
	or.b32  	%r71, %r24, %r11;
	setp.ge.s32 	%p4, %r71, %r29;
	@%p4 bra 	$L__BB0_9;
	add.s32 	%r72, %r25, %r16;
	mul.wide.s32 	%rd12, %r72, 4;
	add.s64 	%rd13, %rd3, %rd12;
	ld.global.f32 	%f13, [%rd13];
	st.shared.f32 	[%r17], %f13;
	add.s64 	%rd14, %rd2, %rd12;
	ld.global.f32 	%f14, [%rd14];
	add.s32 	%r75, %r16, %r69;
	shl.b32 	%r76, %r75, 2;
	mov.u32 	%r77, _ZZ19flashattn_kernel_v3ILi1024ELi32ELi32EEvPKfS1_S1_PfiiifE6V_smem;
	add.s32 	%r78, %r77, %r76;
	st.shared.f32 	[%r78], %f14;
$L__BB0_9:
	add.s32 	%r79, %r24, %r13;
	setp.ge.s32 	%p5, %r79, %r29;
	@%p5 bra 	$L__BB0_11;
	add.s32 	%r80, %r25, %r18;
	mul.wide.s32 	%rd15, %r80, 4;
	add.s64 	%rd16, %rd3, %rd15;
	ld.global.f32 	%f15, [%rd16];
	st.shared.f32 	[%r19], %f15;
	add.s64 	%rd17, %rd2, %rd15;
	ld.global.f32 	%f16, [%rd17];
	st.shared.f32 	[%r20], %f16;
$L__BB0_11:
	bar.sync 	0;
	mov.f32 	%f344, 0f00000000;
	mov.b32 	%r97, 32;
$L__BB0_12:
	add.s32 	%r82, %r21, %r97;
	ld.shared.f32 	%f18, [%r82+-32];
	add.s32 	%r83, %r22, %r97;
	ld.shared.f32 	%f19, [%r83+-32];
	fma.rn.f32 	%f20, %f18, %f19, %f344;
	ld.shared.f32 	%f21, [%r82+-28];
	ld.shared.f32 	%f22, [%r83+-28];
	fma.rn.f32 	%f23, %f21, %f22, %f20;
	ld.shared.f32 	%f24, [%r82+-24];
	ld.shared.f32 	%f25, [%r83+-24];
	fma.rn.f32 	%f26, %f24, %f25, %f23;
	ld.shared.f32 	%f27, [%r82+-20];
	ld.shared.f32 	%f28, [%r83+-20];
	fma.rn.f32 	%f29, %f27, %f28, %f26;
	ld.shared.f32 	%f30, [%r82+-16];
	ld.shared.f32 	%f31, [%r83+-16];
	fma.rn.f32 	%f32, %f30, %f31, %f29;
	ld.shared.f32 	%f33, [%r82+-12];
	ld.shared.f32 	%f34, [%r83+-12];
	fma.rn.f32 	%f35, %f33, %f34, %f32;
	ld.shared.f32 	%f36, [%r82+-8];
	ld.shared.f32 	%f37, [%r83+-8];
	fma.rn.f32 	%f38, %f36, %f37, %f35;
	ld.shared.f32 	%f39, [%r82+-4];
	ld.shared.f32 	%f40, [%r83+-4];
	fma.rn.f32 	%f41, %f39, %f40, %f38;
	ld.shared.f32 	%f42, [%r82];
	ld.shared.f32 	%f43, [%r83];
	fma.rn.f32 	%f44, %f42, %f43, %f41;
	ld.shared.f32 	%f45, [%r82+4];
	ld.shared.f32 	%f46, [%r83+4];
	fma.rn.f32 	%f47, %f45, %f46, %f44;
	ld.shared.f32 	%f48, [%r82+8];
	ld.shared.f32 	%f49, [%r83+8];
	fma.rn.f32 	%f50, %f48, %f49, %f47;
	ld.shared.f32 	%f51, [%r82+12];
	ld.shared.f32 	%f52, [%r83+12];
	fma.rn.f32 	%f53, %f51, %f52, %f50;
	ld.shared.f32 	%f54, [%r82+16];
	ld.shared.f32 	%f55, [%r83+16];
	fma.rn.f32 	%f56, %f54, %f55, %f53;
	ld.shared.f32 	%f57, [%r82+20];
	ld.shared.f32 	%f58, [%r83+20];
	fma.rn.f32 	%f59, %f57, %f58, %f56;
	ld.shared.f32 	%f60, [%r82+24];
	ld.shared.f32 	%f61, [%r83+24];
	fma.rn.f32 	%f62, %f60, %f61, %f59;
	ld.shared.f32 	%f63, [%r82+28];
	ld.shared.f32 	%f64, [%r83+28];
	fma.rn.f32 	%f344, %f63, %f64, %f62;
	add.s32 	%r97, %r97, 64;
	setp.ne.s32 	%p6, %r97, 288;
	@%p6 bra 	$L__BB0_12;
	ld.param.f32 	%f341, [_Z19flashattn_kernel_v3ILi1024ELi32ELi32EEvPKfS1_S1_Pfiiif_param_7];
	setp.ne.s32 	%p7, %r4, 0;
	mul.f32 	%f65, %f341, %f344;
	add.s32 	%r84, %r24, %r4;
	setp.gt.u32 	%p8, %r84, %r14;
	selp.f32 	%f66, 0fFF800000, %f65, %p8;
	st.shared.f32 	[%r15], %f66;
	bar.sync 	0;
	mov.u32 	%r85, %tid.x;
	shl.b32 	%r86, %r85, 2;
	and.b32  	%r87, %r86, 3968;
	mov.u32 	%r88, _ZZ19flashattn_kernel_v3ILi1024ELi32ELi32EEvPKfS1_S1_PfiiifE9S_ij_smem;
	add.s32 	%r89, %r88, %r87;
	ld.shared.f32 	%f67, [%r89];
	max.f32 	%f68, %f67, 0fFF800000;
	ld.shared.f32 	%f69, [%r89+4];
	max.f32 	%f70, %f68, %f69;
	ld.shared.f32 	%f71, [%r89+8];
	max.f32 	%f72, %f70, %f71;
	ld.shared.f32 	%f73, [%r89+12];
	max.f32 	%f74, %f72, %f73;
	ld.shared.f32 	%f75, [%r89+16];
	max.f32 	%f76, %f74, %f75;
	ld.shared.f32 	%f77, [%r89+20];
	max.f32 	%f78, %f76, %f77;
	ld.shared.f32 	%f79, [%r89+24];
	max.f32 	%f80, %f78, %f79;
	ld.shared.f32 	%f81, [%r89+28];
	max.f32 	%f82, %f80, %f81;
	ld.shared.f32 	%f83, [%r89+32];
	max.f32 	%f84, %f82, %f83;
	ld.shared.f32 	%f85, [%r89+36];
	max.f32 	%f86, %f84, %f85;
	ld.shared.f32 	%f87, [%r89+40];
	max.f32 	%f88, %f86, %f87;
	ld.shared.f32 	%f89, [%r89+44];
	max.f32 	%f90, %f88, %f89;
	ld.shared.f32 	%f91, [%r89+48];
	max.f32 	%f92, %f90, %f91;
	ld.shared.f32 	%f93, [%r89+52];
	max.f32 	%f94, %f92, %f93;
	ld.shared.f32 	%f95, [%r89+56];
	max.f32 	%f96, %f94, %f95;
	ld.shared.f32 	%f97, [%r89+60];
	max.f32 	%f98, %f96, %f97;
	ld.shared.f32 	%f99, [%r89+64];
	max.f32 	%f100, %f98, %f99;
	ld.shared.f32 	%f101, [%r89+68];
	max.f32 	%f102, %f100, %f101;
	ld.shared.f32 	%f103, [%r89+72];
	max.f32 	%f104, %f102, %f103;
	ld.shared.f32 	%f105, [%r89+76];
	max.f32 	%f106, %f104, %f105;
	ld.shared.f32 	%f107, [%r89+80];
	max.f32 	%f108, %f106, %f107;
	ld.shared.f32 	%f109, [%r89+84];
	max.f32 	%f110, %f108, %f109;
	ld.shared.f32 	%f111, [%r89+88];
	max.f32 	%f112, %f110, %f111;
	ld.shared.f32 	%f113, [%r89+92];
	max.f32 	%f114, %f112, %f113;
	ld.shared.f32 	%f115, [%r89+96];
	max.f32 	%f116, %f114, %f115;
	ld.shared.f32 	%f117, [%r89+100];
	max.f32 	%f118, %f116, %f117;
	ld.shared.f32 	%f119, [%r89+104];
	max.f32 	%f120, %f118, %f119;
	ld.shared.f32 	%f121, [%r89+108];
	max.f32 	%f122, %f120, %f121;
	ld.shared.f32 	%f123, [%r89+112];
	max.f32 	%f124, %f122, %f123;
	ld.shared.f32 	%f125, [%r89+116];
	max.f32 	%f126, %f124, %f125;
	ld.shared.f32 	%f127, [%r89+120];
	max.f32 	%f128, %f126, %f127;
	ld.shared.f32 	%f129, [%r89+124];
	max.f32 	%f130, %f128, %f129;
	ld.shared.f32 	%f131, [%r15];
	sub.f32 	%f132, %f131, %f130;
	mul.f32 	%f133, %f132, 0f3FB8AA3B;
	ex2.approx.f32 	%f134, %f133;
	st.shared.f32 	[%r15], %f134;
	bar.sync 	0;
	ld.shared.f32 	%f135, [%r89];
	add.f32 	%f136, %f135, 0f00000000;
	ld.shared.f32 	%f137, [%r89+4];
	add.f32 	%f138, %f136, %f137;
	ld.shared.f32 	%f139, [%r89+8];
	add.f32 	%f140, %f138, %f139;
	ld.shared.f32 	%f141, [%r89+12];
	add.f32 	%f142, %f140, %f141;
	ld.shared.f32 	%f143, [%r89+16];
	add.f32 	%f144, %f142, %f143;
	ld.shared.f32 	%f145, [%r89+20];
	add.f32 	%f146, %f144, %f145;
	ld.shared.f32 	%f147, [%r89+24];
	add.f32 	%f148, %f146, %f147;
	ld.shared.f32 	%f149, [%r89+28];
	add.f32 	%f150, %f148, %f149;
	ld.shared.f32 	%f151, [%r89+32];
	add.f32 	%f152, %f150, %f151;
	ld.shared.f32 	%f153, [%r89+36];
	add.f32 	%f154, %f152, %f153;
	ld.shared.f32 	%f155, [%r89+40];
	add.f32 	%f156, %f154, %f155;
	ld.shared.f32 	%f157, [%r89+44];
	add.f32 	%f158, %f156, %f157;
	ld.shared.f32 	%f159, [%r89+48];
	add.f32 	%f160, %f158, %f159;
	ld.shared.f32 	%f161, [%r89+52];
	add.f32 	%f162, %f160, %f161;
	ld.shared.f32 	%f163, [%r89+56];
	add.f32 	%f164, %f162, %f163;
	ld.shared.f32 	%f165, [%r89+60];
	add.f32 	%f166, %f164, %f165;
	ld.shared.f32 	%f167, [%r89+64];
	add.f32 	%f168, %f166, %f167;
	ld.shared.f32 	%f169, [%r89+68];
	add.f32 	%f170, %f168, %f169;
	ld.shared.f32 	%f171, [%r89+72];
	add.f32 	%f172, %f170, %f171;
	ld.shared.f32 	%f173, [%r89+76];
	add.f32 	%f174, %f172, %f173;
	ld.shared.f32 	%f175, [%r89+80];
	add.f32 	%f176, %f174, %f175;
	ld.shared.f32 	%f177, [%r89+84];
	add.f32 	%f178, %f176, %f177;
	ld.shared.f32 	%f179, [%r89+88];
	add.f32 	%f180, %f178, %f179;
	ld.shared.f32 	%f181, [%r89+92];
	add.f32 	%f182, %f180, %f181;
	ld.shared.f32 	%f183, [%r89+96];
	add.f32 	%f184, %f182, %f183;
	ld.shared.f32 	%f185, [%r89+100];
	add.f32 	%f186, %f184, %f185;
	ld.shared.f32 	%f187, [%r89+104];
	add.f32 	%f188, %f186, %f187;
	ld.shared.f32 	%f189, [%r89+108];
	add.f32 	%f190, %f188, %f189;
	ld.shared.f32 	%f191, [%r89+112];
	add.f32 	%f192, %f190, %f191;
	ld.shared.f32 	%f193, [%r89+116];
	add.f32 	%f194, %f192, %f193;
	ld.shared.f32 	%f195, [%r89+120];
	add.f32 	%f196, %f194, %f195;
	ld.shared.f32 	%f197, [%r89+124];
	add.f32 	%f198, %f196, %f197;
	ld.shared.f32 	%f199, [%r6];
	ld.shared.f32 	%f200, [%r7];
	max.f32 	%f5, %f199, %f130;
	sub.f32 	%f201, %f199, %f5;
	mul.f32 	%f202, %f201, 0f3FB8AA3B;
	ex2.approx.f32 	%f203, %f202;
	mul.f32 	%f204, %f200, %f203;
	sub.f32 	%f205, %f130, %f5;
	mul.f32 	%f206, %f205, 0f3FB8AA3B;
	ex2.approx.f32 	%f207, %f206;
	fma.rn.f32 	%f6, %f198, %f207, %f204;
	rcp.rn.f32 	%f208, %f6;
	shl.b32 	%r90, %r4, 2;
	mov.u32 	%r91, _ZZ19flashattn_kernel_v3ILi1024ELi32ELi32EEvPKfS1_S1_PfiiifE6V_smem;
	add.s32 	%r92, %r91, %r90;
	ld.shared.f32 	%f209, [%r92];
	fma.rn.f32 	%f210, %f135, %f209, 0f00000000;
	ld.shared.f32 	%f211, [%r92+256];
	fma.rn.f32 	%f212, %f137, %f211, %f210;
	ld.shared.f32 	%f213, [%r92+512];
	fma.rn.f32 	%f214, %f139, %f213, %f212;
	ld.shared.f32 	%f215, [%r92+768];
	fma.rn.f32 	%f216, %f141, %f215, %f214;
	ld.shared.f32 	%f217, [%r92+1024];
	fma.rn.f32 	%f218, %f143, %f217, %f216;
	ld.shared.f32 	%f219, [%r92+1280];
	fma.rn.f32 	%f220, %f145, %f219, %f218;
	ld.shared.f32 	%f221, [%r92+1536];
	fma.rn.f32 	%f222, %f147, %f221, %f220;
	ld.shared.f32 	%f223, [%r92+1792];
	fma.rn.f32 	%f224, %f149, %f223, %f222;
	ld.shared.f32 	%f225, [%r92+2048];
	fma.rn.f32 	%f226, %f151, %f225, %f224;
	ld.shared.f32 	%f227, [%r92+2304];
	fma.rn.f32 	%f228, %f153, %f227, %f226;
	ld.shared.f32 	%f229, [%r92+2560];
	fma.rn.f32 	%f230, %f155, %f229, %f228;
	ld.shared.f32 	%f231, [%r92+2816];
	fma.rn.f32 	%f232, %f157, %f231, %f230;
	ld.shared.f32 	%f233, [%r92+3072];
	fma.rn.f32 	%f234, %f159, %f233, %f232;
	ld.shared.f32 	%f235, [%r92+3328];
	fma.rn.f32 	%f236, %f161, %f235, %f234;
	ld.shared.f32 	%f237, [%r92+3584];
	fma.rn.f32 	%f238, %f163, %f237, %f236;
	ld.shared.f32 	%f239, [%r92+3840];
	fma.rn.f32 	%f240, %f165, %f239, %f238;
	ld.shared.f32 	%f241, [%r92+4096];
	fma.rn.f32 	%f242, %f167, %f241, %f240;
	ld.shared.f32 	%f243, [%r92+4352];
	fma.rn.f32 	%f244, %f169, %f243, %f242;
	ld.shared.f32 	%f245, [%r92+4608];
	fma.rn.f32 	%f246, %f171, %f245, %f244;
	ld.shared.f32 	%f247, [%r92+4864];
	fma.rn.f32 	%f248, %f173, %f247, %f246;
	ld.shared.f32 	%f249, [%r92+5120];
	fma.rn.f32 	%f250, %f175, %f249, %f248;
	ld.shared.f32 	%f251, [%r92+5376];
	fma.rn.f32 	%f252, %f177, %f251, %f250;
	ld.shared.f32 	%f253, [%r92+5632];
	fma.rn.f32 	%f254, %f179, %f253, %f252;
	ld.shared.f32 	%f255, [%r92+5888];
	fma.rn.f32 	%f256, %f181, %f255, %f254;
	ld.shared.f32 	%f257, [%r92+6144];
	fma.rn.f32 	%f258, %f183, %f257, %f256;
	ld.shared.f32 	%f259, [%r92+6400];
	fma.rn.f32 	%f260, %f185, %f259, %f258;
	ld.shared.f32 	%f261, [%r92+6656];
	fma.rn.f32 	%f262, %f187, %f261, %f260;
	ld.shared.f32 	%f263, [%r92+6912];
	fma.rn.f32 	%f264, %f189, %f263, %f262;
	ld.shared.f32 	%f265, [%r92+7168];
	fma.rn.f32 	%f266, %f191, %f265, %f264;
	ld.shared.f32 	%f267, [%r92+7424];
	fma.rn.f32 	%f268, %f193, %f267, %f266;
	ld.shared.f32 	%f269, [%r92+7680];
	fma.rn.f32 	%f270, %f195, %f269, %f268;
	ld.shared.f32 	%f271, [%r92+7936];
	fma.rn.f32 	%f272, %f197, %f271, %f270;
	mul.f32 	%f273, %f204, %f343;
	fma.rn.f32 	%f274, %f207, %f272, %f273;
	mul.f32 	%f343, %f208, %f274;
	ld.shared.f32 	%f275, [%r92+128];
	fma.rn.f32 	%f276, %f135, %f275, 0f00000000;
	ld.shared.f32 	%f277, [%r92+384];
	fma.rn.f32 	%f278, %f137, %f277, %f276;
	ld.shared.f32 	%f279, [%r92+640];
	fma.rn.f32 	%f280, %f139, %f279, %f278;
	ld.shared.f32 	%f281, [%r92+896];
	fma.rn.f32 	%f282, %f141, %f281, %f280;
	ld.shared.f32 	%f283, [%r92+1152];
	fma.rn.f32 	%f284, %f143, %f283, %f282;
	ld.shared.f32 	%f285, [%r92+1408];
	fma.rn.f32 	%f286, %f145, %f285, %f284;
	ld.shared.f32 	%f287, [%r92+1664];
	fma.rn.f32 	%f288, %f147, %f287, %f286;
	ld.shared.f32 	%f289, [%r92+1920];
	fma.rn.f32 	%f290, %f149, %f289, %f288;
	ld.shared.f32 	%f291, [%r92+2176];
	fma.rn.f32 	%f292, %f151, %f291, %f290;
	ld.shared.f32 	%f293, [%r92+2432];
	fma.rn.f32 	%f294, %f153, %f293, %f292;
	ld.shared.f32 	%f295, [%r92+2688];
	fma.rn.f32 	%f296, %f155, %f295, %f294;
	ld.shared.f32 	%f297, [%r92+2944];
	fma.rn.f32 	%f298, %f157, %f297, %f296;
	ld.shared.f32 	%f299, [%r92+3200];
	fma.rn.f32 	%f300, %f159, %f299, %f298;
	ld.shared.f32 	%f301, [%r92+3456];
	fma.rn.f32 	%f302, %f161, %f301, %f300;
	ld.shared.f32 	%f303, [%r92+3712];
	fma.rn.f32 	%f304, %f163, %f303, %f302;
	ld.shared.f32 	%f305, [%r92+3968];
	fma.rn.f32 	%f306, %f165, %f305, %f304;
	ld.shared.f32 	%f307, [%r92+4224];
	fma.rn.f32 	%f308, %f167, %f307, %f306;
	ld.shared.f32 	%f309, [%r92+4480];
	fma.rn.f32 	%f310, %f169, %f309, %f308;
	ld.shared.f32 	%f311, [%r92+4736];
	fma.rn.f32 	%f312, %f171, %f311, %f310;
	ld.shared.f32 	%f313, [%r92+4992];
	fma.rn.f32 	%f314, %f173, %f313, %f312;
	ld.shared.f32 	%f315, [%r92+5248];
	fma.rn.f32 	%f316, %f175, %f315, %f314;
	ld.shared.f32 	%f317, [%r92+5504];
	fma.rn.f32 	%f318, %f177, %f317, %f316;
	ld.shared.f32 	%f319, [%r92+5760];
	fma.rn.f32 	%f320, %f179, %f319, %f318;
	ld.shared.f32 	%f321, [%r92+6016];
	fma.rn.f32 	%f322, %f181, %f321, %f320;
	ld.shared.f32 	%f323, [%r92+6272];
	fma.rn.f32 	%f324, %f183, %f323, %f322;
	ld.shared.f32 	%f325, [%r92+6528];
	fma.rn.f32 	%f326, %f185, %f325, %f324;
	ld.shared.f32 	%f327, [%r92+6784];
	fma.rn.f32 	%f328, %f187, %f327, %f326;
	ld.shared.f32 	%f329, [%r92+7040];
	fma.rn.f32 	%f330, %f189, %f329, %f328;
	ld.shared.f32 	%f331, [%r92+7296];
	fma.rn.f32 	%f332, %f191, %f331, %f330;
	ld.shared.f32 	%f333, [%r92+7552];
	fma.rn.f32 	%f334, %f193, %f333, %f332;
	ld.shared.f32 	%f335, [%r92+7808];
	fma.rn.f32 	%f336, %f195, %f335, %f334;
	ld.shared.f32 	%f337, [%r92+8064];
	fma.rn.f32 	%f338, %f197, %f337, %f336;
	mul.f32 	%f339, %f204, %f342;
	fma.rn.f32 	%f340, %f207, %f338, %f339;
	mul.f32 	%f342, %f208, %f340;
	@%p7 bra 	$L__BB0_15;
	st.shared.f32 	[%r6], %f5;
	st.shared.f32 	[%r7], %f6;
$L__BB0_15:
	bar.sync 	0;
	add.s32 	%r28, %r96, 1;
	setp.ne.s32 	%p9, %r96, %r2;
	mov.u32 	%r96, %r28;
	@%p9 bra 	$L__BB0_7;
	setp.ge.s32 	%p10, %r14, %r29;
	@%p10 bra 	$L__BB0_18;
	ld.param.u64 	%rd21, [_Z19flashattn_kernel_v3ILi1024ELi32ELi32EEvPKfS1_S1_Pfiiif_param_3];
	shl.b32 	%r93, %r14, 6;
	or.b32  	%r94, %r93, %r4;
	add.s32 	%r95, %r94, %r5;
	cvta.to.global.u64 	%rd18, %rd21;
	mul.wide.s32 	%rd19, %r95, 4;
	add.s64 	%rd20, %rd18, %rd19;
	st.global.f32 	[%rd20], %f343;
	st.global.f32 	[%rd20+128], %f342;
$L__BB0_18:
	ret;

}


// ===== COMPILED SASS (sm_100) =====

	.target	sm_100

	.elftype	@"ET_EXEC"


//--------------------- .note.nv.tkinfo           --------------------------
	.section	.note.nv.tkinfo,"",@"SHT_NOTE"
	.sectionflags	@"SHF_NOTE_NV_TKINFO"
	.tkinfo
        /*0018*/ 	.word	0x00000002
        /*0030*/ 	.string	""
        /*0030*/ 	.string	"ptxas"
        /*0030*/ 	.string	"Cuda compilation tools, release 13.0, V13.0.88"
        /*0030*/ 	.string	"Build cuda_13.0.r13.0/compiler.36424714_0"
        /*0030*/ 	.string	"-arch sm_100 -m 64 "



//--------------------- .note.nv.cuinfo           --------------------------
	.section	.note.nv.cuinfo,"",@"SHT_NOTE"
	.sectionflags	@"SHF_NOTE_NV_CUINFO"
        /*0018*/ 	.short	0x0002
        /*001a*/ 	.short	0x0064
        /*001c*/ 	.short	0x0082
	.zero		2


//--------------------- .nv.info                  --------------------------
	.section	.nv.info,"",@"SHT_CUDA_INFO"
	.align	4


	//----- nvinfo : EIATTR_REGCOUNT
	.align		4
        /*0000*/ 	.byte	0x04, 0x2f
        /*0002*/ 	.short	(.L_1 - .L_0)
	.align		4
.L_0:
        /*0004*/ 	.word	index@(_Z19flashattn_kernel_v3ILi1024ELi32ELi32EEvPKfS1_S1_Pfiiif)
        /*0008*/ 	.word	0x00000040


	//----- nvinfo : EIATTR_FRAME_SIZE
	.align		4
.L_1:
        /*000c*/ 	.byte	0x04, 0x11
        /*000e*/ 	.short	(.L_3 - .L_2)
	.align		4
.L_2:
        /*0010*/ 	.word	index@($__internal_0_$__cuda_sm20_rcp_rn_f32_slowpath)
        /*0014*/ 	.word	0x00000000


	//----- nvinfo : EIATTR_FRAME_SIZE
	.align		4
.L_3:
        /*0018*/ 	.byte	0x04, 0x11
        /*001a*/ 	.short	(.L_5 - .L_4)
	.align		4
.L_4:
        /*001c*/ 	.word	index@(_Z19flashattn_kernel_v3ILi1024ELi32ELi32EEvPKfS1_S1_Pfiiif)
        /*0020*/ 	.word	0x00000000


	//----- nvinfo : EIATTR_MIN_STACK_SIZE
	.align		4
.L_5:
        /*0024*/ 	.byte	0x04, 0x12
        /*0026*/ 	.short	(.L_7 - .L_6)
	.align		4
.L_6:
        /*0028*/ 	.word	index@(_Z19flashattn_kernel_v3ILi1024ELi32ELi32EEvPKfS1_S1_Pfiiif)
        /*002c*/ 	.word	0x00000000
.L_7:


//--------------------- .nv.compat                --------------------------
	.section	.nv.compat,"",@"SHT_CUDA_COMPAT_INFO"
	.align	4
        /*0000*/ 	.byte	0x02, 0x09, 0x00, 0x00, 0x02, 0x02, 0x01, 0x00, 0x02, 0x05, 0x05, 0x00, 0x03, 0x07, 0x01, 0x01
        /*0010*/ 	.byte	0x02, 0x03, 0x00, 0x00, 0x02, 0x06, 0x01, 0x00, 0x04, 0x0b, 0x08, 0x00, 0x01, 0x00, 0x00, 0x00
        /*0020*/ 	.byte	0x00, 0x00, 0x00, 0x00


//--------------------- .nv.info._Z19flashattn_kernel_v3ILi1024ELi32ELi32EEvPKfS1_S1_Pfiiif --------------------------
	.section	.nv.info._Z19flashattn_kernel_v3ILi1024ELi32ELi32EEvPKfS1_S1_Pfiiif,"",@"SHT_CUDA_INFO"
	.sectionflags	@""
	.align	4


	//----- nvinfo : EIATTR_CUDA_API_VERSION
	.align		4
        /*0000*/ 	.byte	0x04, 0x37
        /*0002*/ 	.short	(.L_9 - .L_8)
.L_8:
        /*0004*/ 	.word	0x00000082


	//----- nvinfo : EIATTR_KPARAM_INFO
	.align		4
.L_9:
        /*0008*/ 	.byte	0x04, 0x17
        /*000a*/ 	.short	(.L_11 - .L_10)
.L_10:
        /*000c*/ 	.word	0x00000000
        /*0010*/ 	.short	0x0007
        /*0012*/ 	.short	0x002c
        /*0014*/ 	.byte	0x00, 0xf0, 0x11, 0x00


	//----- nvinfo : EIATTR_KPARAM_INFO
	.align		4
.L_11:
        /*0018*/ 	.byte	0x04, 0x17
        /*001a*/ 	.short	(.L_13 - .L_12)
.L_12:
        /*001c*/ 	.word	0x00000000
        /*0020*/ 	.short	0x0006
        /*0022*/ 	.short	0x0028
        /*0024*/ 	.byte	0x00, 0xf0, 0x11, 0x00


	//----- nvinfo : EIATTR_KPARAM_INFO
	.align		4
.L_13:
        /*0028*/ 	.byte	0x04, 0x17
        /*002a*/ 	.short	(.L_15 - .L_14)
.L_14:
        /*002c*/ 	.word	0x00000000
        /*0030*/ 	.short	0x0005
        /*0032*/ 	.short	0x0024
        /*0034*/ 	.byte	0x00, 0xf0, 0x11, 0x00


	//----- nvinfo : EIATTR_KPARAM_INFO
	.align		4
.L_15:
        /*0038*/ 	.byte	0x04, 0x17
        /*003a*/ 	.short	(.L_17 - .L_16)
.L_16:
        /*003c*/ 	.word	0x00000000
        /*0040*/ 	.short	0x0004
        /*0042*/ 	.short	0x0020
        /*0044*/ 	.byte	0x00, 0xf0, 0x11, 0x00


	//----- nvinfo : EIATTR_KPARAM_INFO
	.align		4
.L_17:
        /*0048*/ 	.byte	0x04, 0x17
        /*004a*/ 	.short	(.L_19 - .L_18)
.L_18:
        /*004c*/ 	.word	0x00000000
        /*0050*/ 	.short	0x0003
        /*0052*/ 	.short	0x0018
        /*0054*/ 	.byte	0x00, 0xf5, 0x21, 0x00


	//----- nvinfo : EIATTR_KPARAM_INFO
	.align		4
.L_19:
        /*0058*/ 	.byte	0x04, 0x17
        /*005a*/ 	.short	(.L_21 - .L_20)
.L_20:
        /*005c*/ 	.word	0x00000000
        /*0060*/ 	.short	0x0002
        /*0062*/ 	.short	0x0010
        /*0064*/ 	.byte	0x00, 0xf5, 0x21, 0x00


	//----- nvinfo : EIATTR_KPARAM_INFO
	.align		4
.L_21:
        /*0068*/ 	.byte	0x04, 0x17
        /*006a*/ 	.short	(.L_23 - .L_22)
.L_22:
        /*006c*/ 	.word	0x00000000
        /*0070*/ 	.short	0x0001
        /*0072*/ 	.short	0x0008
        /*0074*/ 	.byte	0x00, 0xf5, 0x21, 0x00


	//----- nvinfo : EIATTR_KPARAM_INFO
	.align		4
.L_23:
        /*0078*/ 	.byte	0x04, 0x17
        /*007a*/ 	.short	(.L_25 - .L_24)
.L_24:
        /*007c*/ 	.word	0x00000000
        /*0080*/ 	.short	0x0000
        /*0082*/ 	.short	0x0000
        /*0084*/ 	.byte	0x00, 0xf5, 0x21, 0x00


	//----- nvinfo : EIATTR_SPARSE_MMA_MASK
	.align		4
.L_25:
        /*0088*/ 	.byte	0x03, 0x50
        /*008a*/ 	.short	0x0000


	//----- nvinfo : EIATTR_MAXREG_COUNT
	.align		4
        /*008c*/ 	.byte	0x03, 0x1b
        /*008e*/ 	.short	0x0040


	//----- nvinfo : EIATTR_NUM_BARRIERS
	.align		4
        /*0090*/ 	.byte	0x02, 0x4c
        /*0092*/ 	.byte	0x01
	.zero		1


	//----- nvinfo : EIATTR_MERCURY_ISA_VERSION
	.align		4
        /*0094*/ 	.byte	0x03, 0x5f
        /*0096*/ 	.short	0x0101


	//----- nvinfo : EIATTR_INT_WARP_WIDE_INSTR_OFFSETS
	.align		4
        /*0098*/ 	.byte	0x04, 0x31
        /*009a*/ 	.short	(.L_27 - .L_26)


	//   ....[0]....
.L_26:
        /*009c*/ 	.word	0x000005e0


	//----- nvinfo : EIATTR_VRC_CTA_INIT_COUNT
	.align		4
.L_27:
        /*00a0*/ 	.byte	0x02, 0x4a
	.zero		1
	.zero		1


	//----- nvinfo : EIATTR_EXIT_INSTR_OFFSETS
	.align		4
        /*00a4*/ 	.byte	0x04, 0x1c
        /*00a6*/ 	.short	(.L_29 - .L_28)


	//   ....[0]....
.L_28:
        /*00a8*/ 	.word	0x00001d00


	//   ....[1]....
        /*00ac*/ 	.word	0x00001d80


	//----- nvinfo : EIATTR_MAX_THREADS
	.align		4
.L_29:
        /*00b0*/ 	.byte	0x04, 0x05
        /*00b2*/ 	.short	(.L_31 - .L_30)
.L_30:
        /*00b4*/ 	.word	0x00000400
        /*00b8*/ 	.word	0x00000001
        /*00bc*/ 	.word	0x00000001


	//----- nvinfo : EIATTR_CRS_STACK_SIZE
	.align		4
.L_31:
        /*00c0*/ 	.byte	0x04, 0x1e
        /*00c2*/ 	.short	(.L_33 - .L_32)
.L_32:
        /*00c4*/ 	.word	0x00000000


	//----- nvinfo : EIATTR_CBANK_PARAM_SIZE
	.align		4
.L_33:
        /*00c8*/ 	.byte	0x03, 0x19
        /*00ca*/ 	.short	0x0030


	//----- nvinfo : EIATTR_PARAM_CBANK
	.align		4
        /*00cc*/ 	.byte	0x04, 0x0a
        /*00ce*/ 	.short	(.L_35 - .L_34)
	.align		4
.L_34:
        /*00d0*/ 	.word	index@(.nv.constant0._Z19flashattn_kernel_v3ILi1024ELi32ELi32EEvPKfS1_S1_Pfiiif)
        /*00d4*/ 	.short	0x0380
        /*00d6*/ 	.short	0x0030


	//----- nvinfo : EIATTR_SW_WAR
	.align		4
.L_35:
        /*00d8*/ 	.byte	0x04, 0x36
        /*00da*/ 	.short	(.L_37 - .L_36)
.L_36:
        /*00dc*/ 	.word	0x00000008
.L_37:


//--------------------- .nv.callgraph             --------------------------
	.section	.nv.callgraph,"",@"SHT_CUDA_CALLGRAPH"
	.align	4
	.sectionentsize	8
	.align		4
        /*0000*/ 	.word	0x00000000
	.align		4
        /*0004*/ 	.word	0xffffffff
	.align		4
        /*0008*/ 	.word	0x00000000
	.align		4
        /*000c*/ 	.word	0xfffffffe
	.align		4
        /*0010*/ 	.word	0x00000000
	.align		4
        /*0014*/ 	.word	0xfffffffd
	.align		4
        /*0018*/ 	.word	0x00000000
	.align		4
        /*001c*/ 	.word	0xfffffffc


//--------------------- .text._Z19flashattn_kernel_v3ILi1024ELi32ELi32EEvPKfS1_S1_Pfiiif --------------------------
	.section	.text._Z19flashattn_kernel_v3ILi1024ELi32ELi32EEvPKfS1_S1_Pfiiif,"ax",@progbits
	.align	128
        .global         _Z19flashattn_kernel_v3ILi1024ELi32ELi32EEvPKfS1_S1_Pfiiif
        .type           _Z19flashattn_kernel_v3ILi1024ELi32ELi32EEvPKfS1_S1_Pfiiif,@function
        .size           _Z19flashattn_kernel_v3ILi1024ELi32ELi32EEvPKfS1_S1_Pfiiif,(.L_x_9 - _Z19flashattn_kernel_v3ILi1024ELi32ELi32EEvPKfS1_S1_Pfiiif)
        .other          _Z19flashattn_kernel_v3ILi1024ELi32ELi32EEvPKfS1_S1_Pfiiif,@"STO_CUDA_ENTRY STV_DEFAULT"
_Z19flashattn_kernel_v3ILi1024ELi32ELi32EEvPKfS1_S1_Pfiiif:
.text._Z19flashattn_kernel_v3ILi1024ELi32ELi32EEvPKfS1_S1_Pfiiif:
[----:B------:R-:W-:Y:S01]  /*0000*/  LDC R1, c[0x0][0x37c] ;  /* 0x0000df00ff017b82 */ /* 0x000fe20000000800 */
[----:B------:R-:W0:Y:S01]  /*0010*/  S2R R0, SR_CTAID.Y ;  /* 0x0000000000007919 */ /* 0x000e220000002600 */
[----:B------:R-:W1:Y:S06]  /*0020*/  LDCU UR4, c[0x0][0x3a8] ;  /* 0x00007500ff0477ac */ /* 0x000e6c0008000800 */
[----:B------:R-:W1:Y:S01]  /*0030*/  S2UR UR5, SR_CTAID.X ;  /* 0x00000000000579c3 */ /* 0x000e620000002500 */
[----:B------:R-:W2:Y:S01]  /*0040*/  S2R R12, SR_TID.X ;  /* 0x00000000000c7919 */ /* 0x000ea20000002100 */
[----:B------:R-:W3:Y:S01]  /*0050*/  LDCU.64 UR10, c[0x0][0x358] ;  /* 0x00006b00ff0a77ac */ /* 0x000ee20008000a00 */
[----:B------:R-:W4:Y:S01]  /*0060*/  S2R R15, SR_CgaCtaId ;  /* 0x00000000000f7919 */ /* 0x000f220000008800 */
[----:B------:R-:W0:Y:S01]  /*0070*/  LDCU UR13, c[0x0][0x3a8] ;  /* 0x00007500ff0d77ac */ /* 0x000e220008000800 */
[----:B------:R-:W0:Y:S01]  /*0080*/  LDCU UR9, c[0x0][0x3ac] ;  /* 0x00007580ff0977ac */ /* 0x000e220008000800 */
[----:B-1----:R-:W-:Y:S01]  /*0090*/  UIMAD UR5, UR5, UR4, URZ ;  /* 0x00000004050572a4 */ /* 0x002fe2000f8e02ff */
[----:B0-----:R-:W-:-:S05]  /*00a0*/  SHF.L.U32 R11, R0, 0x5, RZ ;  /* 0x00000005000b7819 */ /* 0x001fca00000006ff */
[----:B------:R-:W-:Y:S02]  /*00b0*/  MOV R6, UR5 ;  /* 0x0000000500067c02 */ /* 0x000fe40008000f00 */
[----:B--2---:R-:W-:Y:S02]  /*00c0*/  SHF.R.U32.HI R46, RZ, 0x6, R12 ;  /* 0x00000006ff2e7819 */ /* 0x004fe4000001160c */
[----:B------:R-:W-:Y:S02]  /*00d0*/  LOP3.LUT R44, R12, 0x400, RZ, 0xfc, !PT ;  /* 0x000004000c2c7812 */ /* 0x000fe400078efcff */
[----:B------:R-:W-:Y:S02]  /*00e0*/  LOP3.LUT R2, R11, R46, RZ, 0xfc, !PT ;  /* 0x0000002e0b027212 */ /* 0x000fe400078efcff */
[----:B------:R-:W-:Y:S02]  /*00f0*/  LEA.HI R3, R44, R11, RZ, 0x1a ;  /* 0x0000000b2c037211 */ /* 0x000fe400078fd0ff */
[----:B------:R-:W-:-:S02]  /*0100*/  ISETP.GE.AND P1, PT, R2, UR4, PT ;  /* 0x0000000402007c0c */ /* 0x000fc4000bf26270 */
[----:B------:R-:W-:Y:S02]  /*0110*/  ISETP.GE.AND P2, PT, R3, UR4, PT ;  /* 0x0000000403007c0c */ /* 0x000fe4000bf46270 */
[C---:B------:R-:W-:Y:S02]  /*0120*/  LOP3.LUT R7, R12.reuse, 0x3f, RZ, 0xc0, !PT ;  /* 0x0000003f0c077812 */ /* 0x040fe400078ec0ff */
[----:B------:R-:W-:Y:S02]  /*0130*/  LOP3.LUT R45, R12, 0x3c0, RZ, 0xc0, !PT ;  /* 0x000003c00c2d7812 */ /* 0x000fe400078ec0ff */
[----:B------:R-:W-:Y:S02]  /*0140*/  LEA R7, R0, R7, 0xb ;  /* 0x0000000700077211 */ /* 0x000fe400078e58ff */
[----:B------:R-:W-:Y:S02]  /*0150*/  LOP3.LUT R43, R44, 0x7c0, RZ, 0xc0, !PT ;  /* 0x000007c02c2b7812 */ /* 0x000fe400078ec0ff */
[----:B------:R-:W-:Y:S01]  /*0160*/  LEA R6, R6, R7, 0x6 ;  /* 0x0000000706067211 */ /* 0x000fe200078e30ff */
[----:B------:R-:W0:Y:S03]  /*0170*/  @!P1 LDC.64 R2, c[0x0][0x380] ;  /* 0x0000e000ff029b82 */ /* 0x000e260000000a00 */
[----:B------:R-:W-:-:S02]  /*0180*/  @!P1 IADD3 R7, PT, PT, R6, R45, RZ ;  /* 0x0000002d06079210 */ /* 0x000fc40007ffe0ff */
[----:B------:R-:W-:-:S03]  /*0190*/  @!P2 IADD3 R9, PT, PT, R6, R43, RZ ;  /* 0x0000002b0609a210 */ /* 0x000fc60007ffe0ff */
[----:B------:R-:W1:Y:S01]  /*01a0*/  @!P2 LDC.64 R4, c[0x0][0x380] ;  /* 0x0000e000ff04ab82 */ /* 0x000e620000000a00 */
[----:B0-----:R-:W-:-:S06]  /*01b0*/  @!P1 IMAD.WIDE R2, R7, 0x4, R2 ;  /* 0x0000000407029825 */ /* 0x001fcc00078e0202 */
[----:B---3--:R-:W2:Y:S01]  /*01c0*/  @!P1 LDG.E R3, desc[UR10][R2.64] ;  /* 0x0000000a02039981 */ /* 0x008ea2000c1e1900 */
[----:B-1----:R-:W-:-:S06]  /*01d0*/  @!P2 IMAD.WIDE R4, R9, 0x4, R4 ;  /* 0x000000040904a825 */ /* 0x002fcc00078e0204 */
[----:B------:R0:W3:Y:S01]  /*01e0*/  @!P2 LDG.E R5, desc[UR10][R4.64] ;  /* 0x0000000a0405a981 */ /* 0x0000e2000c1e1900 */
[----:B------:R-:W-:Y:S02]  /*01f0*/  LOP3.LUT P0, R49, R12, 0x1f, RZ, 0xc0, !PT ;  /* 0x0000001f0c317812 */ /* 0x000fe4000780c0ff */
[----:B------:R-:W-:-:S04]  /*0200*/  MOV R7, 0x400 ;  /* 0x0000040000077802 */ /* 0x000fc80000000f00 */
[C---:B------:R-:W-:Y:S02]  /*0210*/  IADD3 R8, PT, PT, R7.reuse, 0x7000, RZ ;  /* 0x0000700007087810 */ /* 0x040fe40007ffe0ff */
[----:B------:R-:W-:Y:S02]  /*0220*/  IADD3 R10, PT, PT, R7, 0x7080, RZ ;  /* 0x00007080070a7810 */ /* 0x000fe40007ffe0ff */
[----:B------:R-:W-:Y:S02]  /*0230*/  SHF.R.U32.HI R6, RZ, 0x5, R12 ;  /* 0x00000005ff067819 */ /* 0x000fe4000001160c */
[C---:B----4-:R-:W-:Y:S02]  /*0240*/  LEA R9, R15.reuse, R8, 0x18 ;  /* 0x000000080f097211 */ /* 0x050fe400078ec0ff */
[C---:B------:R-:W-:Y:S02]  /*0250*/  LEA R47, R15.reuse, R10, 0x18 ;  /* 0x0000000a0f2f7211 */ /* 0x040fe400078ec0ff */
[----:B------:R-:W-:-:S02]  /*0260*/  LEA R13, R15, R7, 0x18 ;  /* 0x000000070f0d7211 */ /* 0x000fc400078ec0ff */
[--C-:B------:R-:W-:Y:S02]  /*0270*/  LOP3.LUT R40, R45, 0x3f, R12.reuse, 0xf8, !PT ;  /* 0x0000003f2d287812 */ /* 0x100fe400078ef80c */
[----:B------:R-:W-:Y:S02]  /*0280*/  LOP3.LUT R10, R43, 0x3f, R12, 0xf8, !PT ;  /* 0x0000003f2b0a7812 */ /* 0x000fe400078ef80c */
[----:B------:R-:W-:Y:S02]  /*0290*/  @!P0 MOV R17, 0xff800000 ;  /* 0xff80000000118802 */ /* 0x000fe40000000f00 */
[C---:B------:R-:W-:Y:S02]  /*02a0*/  LEA R48, R6.reuse, R9, 0x2 ;  /* 0x0000000906307211 */ /* 0x040fe400078e10ff */
[----:B------:R-:W-:Y:S02]  /*02b0*/  LEA R47, R6, R47, 0x2 ;  /* 0x0000002f062f7211 */ /* 0x000fe400078e10ff */
[----:B0-----:R-:W-:-:S02]  /*02c0*/  @!P1 LEA R4, R40, R13, 0x2 ;  /* 0x0000000d28049211 */ /* 0x001fc400078e10ff */
[----:B------:R-:W-:Y:S01]  /*02d0*/  @!P2 LEA R8, R10, R13, 0x2 ;  /* 0x0000000d0a08a211 */ /* 0x000fe200078e10ff */
[----:B------:R-:W-:Y:S04]  /*02e0*/  @!P0 STS [R48], R17 ;  /* 0x0000001130008388 */ /* 0x000fe80000000800 */
[----:B------:R-:W-:Y:S01]  /*02f0*/  @!P0 STS [R47], RZ ;  /* 0x000000ff2f008388 */ /* 0x000fe20000000800 */
[C---:B------:R-:W-:Y:S02]  /*0300*/  IADD3 R9, PT, PT, R7.reuse, 0x2000, RZ ;  /* 0x0000200007097810 */ /* 0x040fe40007ffe0ff */
[C---:B------:R-:W-:Y:S02]  /*0310*/  IADD3 R14, PT, PT, R7.reuse, 0x4000, RZ ;  /* 0x00004000070e7810 */ /* 0x040fe40007ffe0ff */
[----:B------:R-:W-:-:S02]  /*0320*/  IADD3 R2, PT, PT, R7, 0x6000, RZ ;  /* 0x0000600007027810 */ /* 0x000fc40007ffe0ff */
[----:B------:R-:W-:Y:S02]  /*0330*/  LEA R7, R15, R9, 0x18 ;  /* 0x000000090f077211 */ /* 0x000fe400078ec0ff */
[----:B------:R-:W-:Y:S02]  /*0340*/  LOP3.LUT R41, R49, 0x3e0, R12, 0xf8, !PT ;  /* 0x000003e031297812 */ /* 0x000fe400078ef80c */
[C---:B------:R-:W-:Y:S02]  /*0350*/  LEA R9, R15.reuse, R14, 0x18 ;  /* 0x0000000e0f097211 */ /* 0x040fe400078ec0ff */
[----:B------:R-:W-:Y:S02]  /*0360*/  LEA R12, R15, R2, 0x18 ;  /* 0x000000020f0c7211 */ /* 0x000fe400078ec0ff */
[----:B------:R-:W-:Y:S02]  /*0370*/  IADD3 R42, PT, PT, R6, R11, RZ ;  /* 0x0000000b062a7210 */ /* 0x000fe40007ffe0ff */
[----:B------:R-:W-:-:S02]  /*0380*/  LEA R9, R10, R9, 0x2 ;  /* 0x000000090a097211 */ /* 0x000fc400078e10ff */
[----:B------:R-:W-:Y:S02]  /*0390*/  LEA R11, R10, R7, 0x2 ;  /* 0x000000070a0b7211 */ /* 0x000fe400078e10ff */
[----:B------:R-:W-:Y:S02]  /*03a0*/  LEA R2, R6, R13, 0x8 ;  /* 0x0000000d06027211 */ /* 0x000fe400078e40ff */
[----:B------:R-:W-:Y:S02]  /*03b0*/  LEA R41, R41, R12, 0x2 ;  /* 0x0000000c29297211 */ /* 0x000fe400078e10ff */
[-C--:B------:R-:W-:Y:S02]  /*03c0*/  LEA R40, R40, R7.reuse, 0x2 ;  /* 0x0000000728287211 */ /* 0x080fe400078e10ff */
[----:B------:R-:W-:Y:S01]  /*03d0*/  LEA R10, R49, R7, 0x8 ;  /* 0x00000007310a7211 */ /* 0x000fe200078e40ff */
[----:B------:R-:W-:Y:S01]  /*03e0*/  UMOV UR4, URZ ;  /* 0x000000ff00047c82 */ /* 0x000fe20008000000 */
[----:B--2---:R0:W-:Y:S04]  /*03f0*/  @!P1 STS [R4], R3 ;  /* 0x0000000304009388 */ /* 0x0041e80000000800 */
[----:B---3--:R1:W-:Y:S01]  /*0400*/  @!P2 STS [R8], R5 ;  /* 0x000000050800a388 */ /* 0x0083e20000000800 */
[----:B0-----:R-:W-:Y:S01]  /*0410*/  HFMA2 R3, -RZ, RZ, 0, 0 ;  /* 0x00000000ff037431 */ /* 0x001fe200000001ff */
[----:B-1----:R-:W-:Y:S01]  /*0420*/  MOV R8, RZ ;  /* 0x000000ff00087202 */ /* 0x002fe20000000f00 */
[----:B------:R-:W-:Y:S06]  /*0430*/  BAR.SYNC.DEFER_BLOCKING 0x0 ;  /* 0x0000000000007b1d */ /* 0x000fec0000010000 */
.L_x_3:
[----:B------:R-:W0:Y:S01]  /*0440*/  S2R R50, SR_TID.X ;  /* 0x0000000000327919 */ /* 0x000e220000002100 */
[----:B------:R-:W-:Y:S01]  /*0450*/  USHF.L.U32 UR12, UR4, 0x5, URZ ;  /* 0x00000005040c7899 */ /* 0x000fe200080006ff */
[----:B------:R-:W-:Y:S02]  /*0460*/  MOV R17, UR5 ;  /* 0x0000000500117c02 */ /* 0x000fe40008000f00 */
[----:B------:R-:W-:-:S03]  /*0470*/  MOV R19, UR4 ;  /* 0x0000000400137c02 */ /* 0x000fc60008000f00 */
[----:B------:R-:W-:Y:S02]  /*0480*/  LOP3.LUT R4, R46, UR12, RZ, 0xfc, !PT ;  /* 0x0000000c2e047c12 */ /* 0x000fe4000f8efcff */
[----:B------:R-:W-:Y:S02]  /*0490*/  LEA.HI R5, R44, UR12, RZ, 0x1a ;  /* 0x0000000c2c057c11 */ /* 0x000fe4000f8fd0ff */
[----:B------:R-:W-:Y:S02]  /*04a0*/  ISETP.GE.AND P0, PT, R4, UR13, PT ;  /* 0x0000000d04007c0c */ /* 0x000fe4000bf06270 */
[----:B------:R-:W-:-:S11]  /*04b0*/  ISETP.GE.AND P1, PT, R5, UR13, PT ;  /* 0x0000000d05007c0c */ /* 0x000fd6000bf26270 */
[----:B------:R-:W1:Y:S08]  /*04c0*/  @!P0 LDC.64 R12, c[0x0][0x388] ;  /* 0x0000e200ff0c8b82 */ /* 0x000e700000000a00 */
[----:B------:R-:W2:Y:S01]  /*04d0*/  @!P0 LDC.64 R14, c[0x0][0x390] ;  /* 0x0000e400ff0e8b82 */ /* 0x000ea20000000a00 */
[----:B0-----:R-:W-:-:S04]  /*04e0*/  LOP3.LUT R18, R50, 0x3f, RZ, 0xc0, !PT ;  /* 0x0000003f32127812 */ /* 0x001fc800078ec0ff */
[----:B------:R-:W-:-:S03]  /*04f0*/  LEA R16, R17, R18, 0x6 ;  /* 0x0000001211107211 */ /* 0x000fc600078e30ff */
[----:B------:R-:W0:Y:S01]  /*0500*/  @!P1 LDC.64 R6, c[0x0][0x388] ;  /* 0x0000e200ff069b82 */ /* 0x000e220000000a00 */
[----:B------:R-:W-:-:S04]  /*0510*/  LEA R16, R19, R16, 0xb ;  /* 0x0000001013107211 */ /* 0x000fc800078e58ff */
[-C--:B------:R-:W-:Y:S02]  /*0520*/  @!P0 IADD3 R17, PT, PT, R45, R16.reuse, RZ ;  /* 0x000000102d118210 */ /* 0x080fe40007ffe0ff */
[----:B------:R-:W-:Y:S01]  /*0530*/  @!P1 IADD3 R19, PT, PT, R43, R16, RZ ;  /* 0x000000102b139210 */ /* 0x000fe20007ffe0ff */
[----:B------:R-:W3:Y:S02]  /*0540*/  @!P1 LDC.64 R4, c[0x0][0x390] ;  /* 0x0000e400ff049b82 */ /* 0x000ee40000000a00 */
[----:B-1----:R-:W-:-:S05]  /*0550*/  @!P0 IMAD.WIDE R12, R17, 0x4, R12 ;  /* 0x00000004110c8825 */ /* 0x002fca00078e020c */
[----:B------:R-:W4:Y:S01]  /*0560*/  @!P0 LDG.E R25, desc[UR10][R12.64] ;  /* 0x0000000a0c198981 */ /* 0x000f22000c1e1900 */
[----:B--2---:R-:W-:-:S05]  /*0570*/  @!P0 IMAD.WIDE R14, R17, 0x4, R14 ;  /* 0x00000004110e8825 */ /* 0x004fca00078e020e */
[----:B------:R-:W2:Y:S01]  /*0580*/  @!P0 LDG.E R24, desc[UR10][R14.64] ;  /* 0x0000000a0e188981 */ /* 0x000ea2000c1e1900 */
[----:B0-----:R-:W-:-:S05]  /*0590*/  @!P1 IMAD.WIDE R6, R19, 0x4, R6 ;  /* 0x0000000413069825 */ /* 0x001fca00078e0206 */
[----:B------:R-:W5:Y:S01]  /*05a0*/  @!P1 LDG.E R26, desc[UR10][R6.64] ;  /* 0x0000000a061a9981 */ /* 0x000f62000c1e1900 */
[----:B---3--:R-:W-:-:S05]  /*05b0*/  @!P1 IMAD.WIDE R4, R19, 0x4, R4 ;  /* 0x0000000413049825 */ /* 0x008fca00078e0204 */
[----:B------:R-:W3:Y:S01]  /*05c0*/  @!P1 LDG.E R28, desc[UR10][R4.64] ;  /* 0x0000000a041c9981 */ /* 0x000ee2000c1e1900 */
[----:B------:R-:W0:Y:S01]  /*05d0*/  S2UR UR8, SR_CgaCtaId ;  /* 0x00000000000879c3 */ /* 0x000e220000008800 */
[----:B------:R-:W-:Y:S01]  /*05e0*/  VOTEU.ALL UP0, P0 ;  /* 0x0000000000ff7886 */ /* 0x000fe20000000000 */
[----:B------:R-:W-:-:S04]  /*05f0*/  UMOV UR6, 0x400 ;  /* 0x0000040000067882 */ /* 0x000fc80000000000 */
[----:B------:R-:W-:Y:S01]  /*0600*/  @!UP0 UIADD3 UR7, UPT, UPT, UR6, 0x4000, URZ ;  /* 0x0000400006078890 */ /* 0x000fe2000fffe0ff */
[----:B------:R-:W-:-:S03]  /*0610*/  @!P0 IADD3 R16, PT, PT, R18, R45, RZ ;  /* 0x0000002d12108210 */ /* 0x000fc60007ffe0ff */
[----:B0-----:R-:W-:-:S06]  /*0620*/  @!UP0 ULEA UR7, UR8, UR7, 0x18 ;  /* 0x0000000708078291 */ /* 0x001fcc000f8ec0ff */
[----:B------:R-:W-:Y:S01]  /*0630*/  @!P0 LEA R27, R16, UR7, 0x2 ;  /* 0x00000007101b8c11 */ /* 0x000fe2000f8e10ff */
[----:B----4-:R-:W-:Y:S04]  /*0640*/  @!P0 STS [R40], R25 ;  /* 0x0000001928008388 */ /* 0x010fe80000000800 */
[----:B--2---:R-:W-:Y:S04]  /*0650*/  @!P0 STS [R27], R24 ;  /* 0x000000181b008388 */ /* 0x004fe80000000800 */
[----:B-----5:R-:W-:Y:S04]  /*0660*/  @!P1 STS [R11], R26 ;  /* 0x0000001a0b009388 */ /* 0x020fe80000000800 */
[----:B---3--:R-:W-:Y:S01]  /*0670*/  @!P1 STS [R9], R28 ;  /* 0x0000001c09009388 */ /* 0x008fe20000000800 */
[----:B------:R-:W-:Y:S06]  /*0680*/  BAR.SYNC.DEFER_BLOCKING 0x0 ;  /* 0x0000000000007b1d */ /* 0x000fec0000010000 */
[----:B------:R-:W-:Y:S04]  /*0690*/  LDS.128 R4, [R2] ;  /* 0x0000000002047984 */ /* 0x000fe80000000c00 */
[----:B------:R-:W0:Y:S04]  /*06a0*/  LDS.128 R36, [R10] ;  /* 0x000000000a247984 */ /* 0x000e280000000c00 */
[----:B------:R-:W-:Y:S04]  /*06b0*/  LDS.128 R16, [R2+0x10] ;  /* 0x0000100002107984 */ /* 0x000fe80000000c00 */
[----:B------:R-:W1:Y:S04]  /*06c0*/  LDS.128 R12, [R10+0x10] ;  /* 0x000010000a0c7984 */ /* 0x000e680000000c00 */
[----:B------:R-:W-:Y:S04]  /*06d0*/  LDS.128 R32, [R2+0x20] ;  /* 0x0000200002207984 */ /* 0x000fe80000000c00 */
[----:B------:R-:W2:Y:S04]  /*06e0*/  LDS.128 R20, [R10+0x20] ;  /* 0x000020000a147984 */ /* 0x000ea80000000c00 */
[----:B------:R-:W-:Y:S04]  /*06f0*/  LDS.128 R24, [R2+0x30] ;  /* 0x0000300002187984 */ /* 0x000fe80000000c00 */
[----:B------:R-:W3:Y:S01]  /*0700*/  LDS.128 R28, [R10+0x30] ;  /* 0x000030000a1c7984 */ /* 0x000ee20000000c00 */
[----:B0-----:R-:W-:-:S04]  /*0710*/  FFMA R4, R4, R36, RZ ;  /* 0x0000002404047223 */ /* 0x001fc800000000ff */
[----:B------:R-:W-:-:S04]  /*0720*/  FFMA R5, R5, R37, R4 ;  /* 0x0000002505057223 */ /* 0x000fc80000000004 */
[----:B------:R-:W-:-:S04]  /*0730*/  FFMA R6, R6, R38, R5 ;  /* 0x0000002606067223 */ /* 0x000fc80000000005 */
[----:B------:R-:W-:Y:S02]  /*0740*/  FFMA R7, R7, R39, R6 ;  /* 0x0000002707077223 */ /* 0x000fe40000000006 */
[----:B------:R-:W-:Y:S02]  /*0750*/  LDS.128 R36, [R2+0x40] ;  /* 0x0000400002247984 */ /* 0x000fe40000000c00 */
[----:B-1----:R-:W-:Y:S02]  /*0760*/  FFMA R12, R16, R12, R7 ;  /* 0x0000000c100c7223 */ /* 0x002fe40000000007 */
[----:B------:R-:W0:Y:S02]  /*0770*/  LDS.128 R4, [R10+0x40] ;  /* 0x000040000a047984 */ /* 0x000e240000000c00 */
[----:B------:R-:W-:-:S04]  /*0780*/  FFMA R13, R17, R13, R12 ;  /* 0x0000000d110d7223 */ /* 0x000fc8000000000c */
[----:B------:R-:W-:-:S04]  /*0790*/  FFMA R14, R18, R14, R13 ;  /* 0x0000000e120e7223 */ /* 0x000fc8000000000d */
[----:B------:R-:W-:Y:S02]  /*07a0*/  FFMA R15, R19, R15, R14 ;  /* 0x0000000f130f7223 */ /* 0x000fe4000000000e */
[----:B------:R-:W-:Y:S02]  /*07b0*/  LDS.128 R16, [R10+0x50] ;  /* 0x000050000a107984 */ /* 0x000fe40000000c00 */
[----:B--2---:R-:W-:Y:S02]  /*07c0*/  FFMA R20, R32, R20, R15 ;  /* 0x0000001420147223 */ /* 0x004fe4000000000f */
[----:B------:R-:W1:Y:S02]  /*07d0*/  LDS.128 R12, [R2+0x50] ;  /* 0x00005000020c7984 */ /* 0x000e640000000c00 */
[----:B------:R-:W-:-:S04]  /*07e0*/  FFMA R21, R33, R21, R20 ;  /* 0x0000001521157223 */ /* 0x000fc80000000014 */
[----:B------:R-:W-:-:S04]  /*07f0*/  FFMA R22, R34, R22, R21 ;  /* 0x0000001622167223 */ /* 0x000fc80000000015 */
[----:B------:R-:W-:Y:S02]  /*0800*/  FFMA R23, R35, R23, R22 ;  /* 0x0000001723177223 */ /* 0x000fe40000000016 */
[----:B------:R-:W-:Y:S02]  /*0810*/  LDS.128 R32, [R2+0x60] ;  /* 0x0000600002207984 */ /* 0x000fe40000000c00 */
[----:B---3--:R-:W-:Y:S02]  /*0820*/  FFMA R24, R24, R28, R23 ;  /* 0x0000001c18187223 */ /* 0x008fe40000000017 */
[----:B------:R-:W2:Y:S02]  /*0830*/  LDS.128 R20, [R10+0x60] ;  /* 0x000060000a147984 */ /* 0x000ea40000000c00 */
[----:B------:R-:W-:-:S04]  /*0840*/  FFMA R25, R25, R29, R24 ;  /* 0x0000001d19197223 */ /* 0x000fc80000000018 */
[----:B------:R-:W-:-:S04]  /*0850*/  FFMA R26, R26, R30, R25 ;  /* 0x0000001e1a1a7223 */ /* 0x000fc80000000019 */
[----:B------:R-:W-:Y:S02]  /*0860*/  FFMA R27, R27, R31, R26 ;  /* 0x0000001f1b1b7223 */ /* 0x000fe4000000001a */
[----:B------:R-:W-:Y:S02]  /*0870*/  LDS.128 R28, [R10+0x70] ;  /* 0x000070000a1c7984 */ /* 0x000fe40000000c00 */
[----:B0-----:R-:W-:Y:S02]  /*0880*/  FFMA R4, R36, R4, R27 ;  /* 0x0000000424047223 */ /* 0x001fe4000000001b */
[----:B------:R-:W0:Y:S02]  /*0890*/  LDS.128 R24, [R2+0x70] ;  /* 0x0000700002187984 */ /* 0x000e240000000c00 */
[----:B------:R-:W-:-:S04]  /*08a0*/  FFMA R5, R37, R5, R4 ;  /* 0x0000000525057223 */ /* 0x000fc80000000004 */
[----:B------:R-:W-:-:S04]  /*08b0*/  FFMA R6, R38, R6, R5 ;  /* 0x0000000626067223 */ /* 0x000fc80000000005 */
[----:B------:R-:W-:Y:S02]  /*08c0*/  FFMA R7, R39, R7, R6 ;  /* 0x0000000727077223 */ /* 0x000fe40000000006 */
[----:B------:R-:W-:Y:S02]  /*08d0*/  LDS.128 R36, [R2+0x80] ;  /* 0x0000800002247984 */ /* 0x000fe40000000c00 */
[----:B-1----:R-:W-:Y:S02]  /*08e0*/  FFMA R12, R12, R16, R7 ;  /* 0x000000100c0c7223 */ /* 0x002fe40000000007 */
[----:B------:R-:W1:Y:S02]  /*08f0*/  LDS.128 R4, [R10+0x80] ;  /* 0x000080000a047984 */ /* 0x000e640000000c00 */
[----:B------:R-:W-:-:S04]  /*0900*/  FFMA R13, R13, R17, R12 ;  /* 0x000000110d0d7223 */ /* 0x000fc8000000000c */
[----:B------:R-:W-:-:S04]  /*0910*/  FFMA R14, R14, R18, R13 ;  /* 0x000000120e0e7223 */ /* 0x000fc8000000000d */
[----:B------:R-:W-:Y:S02]  /*0920*/  FFMA R15, R15, R19, R14 ;  /* 0x000000130f0f7223 */ /* 0x000fe4000000000e */
[----:B------:R-:W-:Y:S02]  /*0930*/  LDS.128 R16, [R10+0x90] ;  /* 0x000090000a107984 */ /* 0x000fe40000000c00 */
[----:B--2---:R-:W-:Y:S02]  /*0940*/  FFMA R20, R32, R20, R15 ;  /* 0x0000001420147223 */ /* 0x004fe4000000000f */
        /* <DEDUP_REMOVED lines=39> */
[----:B------:R-:W-:-:S04]  /*0bc0*/  FFMA R7, R39, R7, R6 ;  /* 0x0000000727077223 */ /* 0x000fc80000000006 */
[----:B0-----:R-:W-:-:S04]  /*0bd0*/  FFMA R12, R16, R12, R7 ;  /* 0x0000000c100c7223 */ /* 0x001fc80000000007 */
[----:B------:R-:W-:-:S04]  /*0be0*/  FFMA R13, R17, R13, R12 ;  /* 0x0000000d110d7223 */ /* 0x000fc8000000000c */
[----:B------:R-:W-:-:S04]  /*0bf0*/  FFMA R14, R18, R14, R13 ;  /* 0x0000000e120e7223 */ /* 0x000fc8000000000d */
[----:B------:R-:W-:-:S04]  /*0c00*/  FFMA R15, R19, R15, R14 ;  /* 0x0000000f130f7223 */ /* 0x000fc8000000000e */
[----:B-1----:R-:W-:-:S04]  /*0c10*/  FFMA R20, R20, R32, R15 ;  /* 0x0000002014147223 */ /* 0x002fc8000000000f */
[----:B------:R-:W-:-:S04]  /*0c20*/  FFMA R21, R21, R33, R20 ;  /* 0x0000002115157223 */ /* 0x000fc80000000014 */
[----:B------:R-:W-:-:S04]  /*0c30*/  FFMA R22, R22, R34, R21 ;  /* 0x0000002216167223 */ /* 0x000fc80000000015 */
[----:B------:R-:W-:-:S04]  /*0c40*/  FFMA R23, R23, R35, R22 ;  /* 0x0000002317177223 */ /* 0x000fc80000000016 */
[----:B--2---:R-:W-:-:S04]  /*0c50*/  FFMA R24, R24, R28, R23 ;  /* 0x0000001c18187223 */ /* 0x004fc80000000017 */
[----:B------:R-:W-:-:S04]  /*0c60*/  FFMA R25, R25, R29, R24 ;  /* 0x0000001d19197223 */ /* 0x000fc80000000018 */
[----:B------:R-:W-:Y:S01]  /*0c70*/  FFMA R26, R26, R30, R25 ;  /* 0x0000001e1a1a7223 */ /* 0x000fe20000000019 */
[----:B------:R-:W-:-:S03]  /*0c80*/  IADD3 R5, PT, PT, R49, UR12, RZ ;  /* 0x0000000c31057c10 */ /* 0x000fc6000fffe0ff */
[----:B------:R-:W-:Y:S01]  /*0c90*/  FFMA R26, R27, R31, R26 ;  /* 0x0000001f1b1a7223 */ /* 0x000fe2000000001a */
[----:B------:R-:W-:-:S03]  /*0ca0*/  ISETP.GT.U32.AND P0, PT, R5, R42, PT ;  /* 0x0000002a0500720c */ /* 0x000fc60003f04070 */
[----:B------:R-:W-:-:S05]  /*0cb0*/  FMUL R26, R26, UR9 ;  /* 0x000000091a1a7c20 */ /* 0x000fca0008400000 */
[----:B------:R-:W-:-:S05]  /*0cc0*/  FSEL R32, R26, -INF , !P0 ;  /* 0xff8000001a207808 */ /* 0x000fca0004000000 */
[----:B------:R-:W-:Y:S01]  /*0cd0*/  STS [R41], R32 ;  /* 0x0000002029007388 */ /* 0x000fe20000000800 */
[----:B------:R-:W-:Y:S01]  /*0ce0*/  UIADD3 UR6, UPT, UPT, UR6, 0x6000, URZ ;  /* 0x0000600006067890 */ /* 0x000fe2000fffe0ff */
[----:B------:R-:W-:-:S03]  /*0cf0*/  SHF.L.U32 R50, R50, 0x2, RZ ;  /* 0x0000000232327819 */ /* 0x000fc600000006ff */
[----:B------:R-:W-:Y:S01]  /*0d00*/  ULEA UR6, UR8, UR6, 0x18 ;  /* 0x0000000608067291 */ /* 0x000fe2000f8ec0ff */
[----:B------:R-:W-:Y:S01]  /*0d10*/  LOP3.LUT R50, R50, 0xf80, RZ, 0xc0, !PT ;  /* 0x00000f8032327812 */ /* 0x000fe200078ec0ff */
[----:B------:R-:W-:Y:S07]  /*0d20*/  BAR.SYNC.DEFER_BLOCKING 0x0 ;  /* 0x0000000000007b1d */ /* 0x000fee0000010000 */
[----:B------:R-:W0:Y:S04]  /*0d30*/  LDS.128 R28, [R50+UR6] ;  /* 0x00000006321c7984 */ /* 0x000e280008000c00 */
[----:B------:R-:W1:Y:S04]  /*0d40*/  LDS.128 R12, [R50+UR6+0x10] ;  /* 0x00001006320c7984 */ /* 0x000e680008000c00 */
[----:B------:R-:W2:Y:S04]  /*0d50*/  LDS.128 R16, [R50+UR6+0x20] ;  /* 0x0000200632107984 */ /* 0x000ea80008000c00 */
[----:B------:R-:W3:Y:S04]  /*0d60*/  LDS.128 R20, [R50+UR6+0x30] ;  /* 0x0000300632147984 */ /* 0x000ee80008000c00 */
[----:B------:R-:W4:Y:S04]  /*0d70*/  LDS.128 R24, [R50+UR6+0x40] ;  /* 0x0000400632187984 */ /* 0x000f280008000c00 */
[----:B------:R-:W5:Y:S01]  /*0d80*/  LDS.128 R4, [R50+UR6+0x50] ;  /* 0x0000500632047984 */ /* 0x000f620008000c00 */
[----:B0-----:R-:W-:-:S04]  /*0d90*/  FMNMX3 R28, R28, -INF , R29, !PT ;  /* 0xff8000001c1c7876 */ /* 0x001fc8000780001d */
[----:B------:R-:W-:-:S04]  /*0da0*/  FMNMX3 R28, R28, R30, R31, !PT ;  /* 0x0000001e1c1c7276 */ /* 0x000fc8000780001f */
[----:B-1----:R-:W-:Y:S02]  /*0db0*/  FMNMX3 R12, R28, R12, R13, !PT ;  /* 0x0000000c1c0c7276 */ /* 0x002fe4000780000d */
[----:B------:R-:W0:Y:S02]  /*0dc0*/  LDS.128 R28, [R50+UR6+0x60] ;  /* 0x00006006321c7984 */ /* 0x000e240008000c00 */
[----:B------:R-:W-:-:S04]  /*0dd0*/  FMNMX3 R12, R12, R14, R15, !PT ;  /* 0x0000000e0c0c7276 */ /* 0x000fc8000780000f */
[----:B--2---:R-:W-:Y:S02]  /*0de0*/  FMNMX3 R16, R12, R16, R17, !PT ;  /* 0x000000100c107276 */ /* 0x004fe40007800011 */
[----:B------:R-:W1:Y:S02]  /*0df0*/  LDS.128 R12, [R50+UR6+0x70] ;  /* 0x00007006320c7984 */ /* 0x000e640008000c00 */
[----:B------:R-:W-:Y:S02]  /*0e00*/  FMNMX3 R16, R16, R18, R19, !PT ;  /* 0x0000001210107276 */ /* 0x000fe40007800013 */
[----:B------:R-:W2:Y:S02]  /*0e10*/  LDS R17, [R41] ;  /* 0x0000000029117984 */ /* 0x000ea40000000800 */
[----:B---3--:R-:W-:-:S04]  /*0e20*/  FMNMX3 R16, R16, R20, R21, !PT ;  /* 0x0000001410107276 */ /* 0x008fc80007800015 */
[----:B------:R-:W-:-:S04]  /*0e30*/  FMNMX3 R16, R16, R22, R23, !PT ;  /* 0x0000001610107276 */ /* 0x000fc80007800017 */
[----:B----4-:R-:W-:-:S04]  /*0e40*/  FMNMX3 R16, R16, R24, R25, !PT ;  /* 0x0000001810107276 */ /* 0x010fc80007800019 */
[----:B------:R-:W-:-:S04]  /*0e50*/  FMNMX3 R16, R16, R26, R27, !PT ;  /* 0x0000001a10107276 */ /* 0x000fc8000780001b */
[----:B-----5:R-:W-:-:S04]  /*0e60*/  FMNMX3 R4, R16, R4, R5, !PT ;  /* 0x0000000410047276 */ /* 0x020fc80007800005 */
[----:B------:R-:W-:-:S04]  /*0e70*/  FMNMX3 R4, R4, R6, R7, !PT ;  /* 0x0000000604047276 */ /* 0x000fc80007800007 */
[----:B0-----:R-:W-:-:S04]  /*0e80*/  FMNMX3 R4, R4, R28, R29, !PT ;  /* 0x0000001c04047276 */ /* 0x001fc8000780001d */
[----:B------:R-:W-:-:S04]  /*0e90*/  FMNMX3 R4, R4, R30, R31, !PT ;  /* 0x0000001e04047276 */ /* 0x000fc8000780001f */
[----:B-1----:R-:W-:-:S04]  /*0ea0*/  FMNMX3 R4, R4, R12, R13, !PT ;  /* 0x0000000c04047276 */ /* 0x002fc8000780000d */
[----:B------:R-:W-:-:S05]  /*0eb0*/  FMNMX3 R52, R4, R14, R15, !PT ;  /* 0x0000000e04347276 */ /* 0x000fca000780000f */
[----:B--2---:R-:W-:-:S04]  /*0ec0*/  FADD R17, -R52, R17 ;  /* 0x0000001134117221 */ /* 0x004fc80000000100 */
[----:B------:R-:W-:-:S05]  /*0ed0*/  FMUL R24, R17, 1.4426950216293334961 ;  /* 0x3fb8aa3b11187820 */ /* 0x000fca0000400000 */
[----:B------:R-:W-:-:S13]  /*0ee0*/  FSETP.GEU.AND P0, PT, R24, -126, PT ;  /* 0xc2fc00001800780b */ /* 0x000fda0003f0e000 */
[----:B------:R-:W-:-:S04]  /*0ef0*/  @!P0 FMUL R24, R24, 0.5 ;  /* 0x3f00000018188820 */ /* 0x000fc80000400000 */
[----:B------:R-:W0:Y:S02]  /*0f00*/  MUFU.EX2 R26, R24 ;  /* 0x00000018001a7308 */ /* 0x000e240000000800 */
[----:B0-----:R-:W-:-:S05]  /*0f10*/  @!P0 FMUL R26, R26, R26 ;  /* 0x0000001a1a1a8220 */ /* 0x001fca0000400000 */
[----:B------:R-:W-:Y:S01]  /*0f20*/  STS [R41], R26 ;  /* 0x0000001a29007388 */ /* 0x000fe20000000800 */
[----:B------:R-:W-:Y:S06]  /*0f30*/  BAR.SYNC.DEFER_BLOCKING 0x0 ;  /* 0x0000000000007b1d */ /* 0x000fec0000010000 */
[----:B------:R-:W0:Y:S04]  /*0f40*/  LDS.128 R4, [R50+UR6] ;  /* 0x0000000632047984 */ /* 0x000e280008000c00 */
[----:B------:R-:W1:Y:S04]  /*0f50*/  LDS.128 R12, [R50+UR6+0x10] ;  /* 0x00001006320c7984 */ /* 0x000e680008000c00 */
[----:B------:R-:W2:Y:S04]  /*0f60*/  LDS.128 R16, [R50+UR6+0x20] ;  /* 0x0000200632107984 */ /* 0x000ea80008000c00 */
[----:B------:R-:W-:Y:S01]  /*0f70*/  LDS R51, [R48] ;  /* 0x0000000030337984 */ /* 0x000fe20000000800 */
[----:B0-----:R-:W-:-:S04]  /*0f80*/  FADD R20, RZ, R4 ;  /* 0x00000004ff147221 */ /* 0x001fc80000000000 */
[----:B------:R-:W-:Y:S02]  /*0f90*/  FADD R25, R20, R5 ;  /* 0x0000000514197221 */ /* 0x000fe40000000000 */
[----:B------:R-:W0:Y:S02]  /*0fa0*/  LDS.128 R20, [R50+UR6+0x30] ;  /* 0x0000300632147984 */ /* 0x000e240008000c00 */
[----:B------:R-:W-:-:S04]  /*0fb0*/  FADD R28, R25, R6 ;  /* 0x00000006191c7221 */ /* 0x000fc80000000000 */
[----:B------:R-:W-:-:S04]  /*0fc0*/  FADD R25, R28, R7 ;  /* 0x000000071c197221 */ /* 0x000fc80000000000 */
[----:B-1----:R-:W-:-:S04]  /*0fd0*/  FADD R24, R25, R12 ;  /* 0x0000000c19187221 */ /* 0x002fc80000000000 */
[----:B------:R-:W-:Y:S02]  /*0fe0*/  FADD R29, R24, R13 ;  /* 0x0000000d181d7221 */ /* 0x000fe40000000000 */
[----:B------:R-:W1:Y:S02]  /*0ff0*/  LDS.128 R24, [R50+UR6+0x40] ;  /* 0x0000400632187984 */ /* 0x000e640008000c00 */
[----:B------:R-:W-:-:S04]  /*1000*/  FADD R28, R29, R14 ;  /* 0x0000000e1d1c7221 */ /* 0x000fc80000000000 */
[----:B------:R-:W-:-:S04]  /*1010*/  FADD R29, R28, R15 ;  /* 0x0000000f1c1d7221 */ /* 0x000fc80000000000 */
[----:B--2---:R-:W-:-:S04]  /*1020*/  FADD R28, R29, R16 ;  /* 0x000000101d1c7221 */ /* 0x004fc80000000000 */
[----:B------:R-:W-:Y:S02]  /*1030*/  FADD R33, R28, R17 ;  /* 0x000000111c217221 */ /* 0x000fe40000000000 */
[----:B------:R-:W2:Y:S02]  /*1040*/  LDS.128 R28, [R50+UR6+0x50] ;  /* 0x00005006321c7984 */ /* 0x000ea40008000c00 */
[----:B------:R-:W-:-:S04]  /*1050*/  FADD R32, R33, R18 ;  /* 0x0000001221207221 */ /* 0x000fc80000000000 */
[----:B------:R-:W-:-:S04]  /*1060*/  FADD R33, R32, R19 ;  /* 0x0000001320217221 */ /* 0x000fc80000000000 */
[----:B0-----:R-:W-:-:S04]  /*1070*/  FADD R32, R33, R20 ;  /* 0x0000001421207221 */ /* 0x001fc80000000000 */
[----:B------:R-:W-:Y:S02]  /*1080*/  FADD R37, R32, R21 ;  /* 0x0000001520257221 */ /* 0x000fe40000000000 */
[----:B------:R-:W0:Y:S02]  /*1090*/  LDS.128 R32, [R50+UR6+0x60] ;  /* 0x0000600632207984 */ /* 0x000e240008000c00 */
[----:B------:R-:W-:-:S04]  /*10a0*/  FADD R36, R37, R22 ;  /* 0x0000001625247221 */ /* 0x000fc80000000000 */
[----:B------:R-:W-:-:S04]  /*10b0*/  FADD R37, R36, R23 ;  /* 0x0000001724257221 */ /* 0x000fc80000000000 */
[----:B-1----:R-:W-:Y:S01]  /*10c0*/  FADD R36, R37, R24 ;  /* 0x0000001825247221 */ /* 0x002fe20000000000 */
[----:B------:R-:W-:-:S03]  /*10d0*/  FMNMX R53, R52, R51, !PT ;  /* 0x0000003334357209 */ /* 0x000fc60007800000 */
[----:B------:R-:W-:Y:S02]  /*10e0*/  FADD R55, R36, R25 ;  /* 0x0000001924377221 */ /* 0x000fe40000000000 */
[----:B------:R1:W3:Y:S02]  /*10f0*/  LDS.128 R36, [R50+UR6+0x70] ;  /* 0x0000700632247984 */ /* 0x0002e40008000c00 */
[----:B------:R-:W-:Y:S01]  /*1100*/  FADD R54, R55, R26 ;  /* 0x0000001a37367221 */ /* 0x000fe20000000000 */
[----:B------:R-:W-:-:S03]  /*1110*/  FADD R55, R51, -R53 ;  /* 0x8000003533377221 */ /* 0x000fc60000000000 */
[----:B------:R-:W-:Y:S01]  /*1120*/  FADD R51, R54, R27 ;  /* 0x0000001b36337221 */ /* 0x000fe20000000000 */
[----:B------:R-:W-:Y:S01]  /*1130*/  FADD R56, R52, -R53 ;  /* 0x8000003534387221 */ /* 0x000fe20000000000 */
[----:B------:R-:W-:Y:S02]  /*1140*/  FMUL R54, R55, 1.4426950216293334961 ;  /* 0x3fb8aa3b37367820 */ /* 0x000fe40000400000 */
[----:B--2---:R-:W-:Y:S01]  /*1150*/  FADD R52, R51, R28 ;  /* 0x0000001c33347221 */ /* 0x004fe20000000000 */
[----:B------:R-:W2:Y:S01]  /*1160*/  LDS R55, [R47] ;  /* 0x000000002f377984 */ /* 0x000ea20000000800 */
[----:B------:R-:W-:Y:S02]  /*1170*/  FMUL R57, R56, 1.4426950216293334961 ;  /* 0x3fb8aa3b38397820 */ /* 0x000fe40000400000 */
[----:B------:R-:W-:Y:S01]  /*1180*/  FADD R51, R52, R29 ;  /* 0x0000001d34337221 */ /* 0x000fe20000000000 */
[----:B------:R-:W-:-:S03]  /*1190*/  FSETP.GEU.AND P0, PT, R54, -126, PT ;  /* 0xc2fc00003600780b */ /* 0x000fc60003f0e000 */
[----:B-1----:R-:W-:Y:S01]  /*11a0*/  FADD R50, R51, R30 ;  /* 0x0000001e33327221 */ /* 0x002fe20000000000 */
[----:B------:R-:W-:-:S03]  /*11b0*/  FSETP.GEU.AND P1, PT, R57, -126, PT ;  /* 0xc2fc00003900780b */ /* 0x000fc60003f2e000 */
[----:B------:R-:W-:-:S04]  /*11c0*/  FADD R51, R50, R31 ;  /* 0x0000001f32337221 */ /* 0x000fc80000000000 */
[----:B0-----:R-:W-:Y:S02]  /*11d0*/  FADD R50, R51, R32 ;  /* 0x0000002033327221 */ /* 0x001fe40000000000 */
[----:B------:R-:W-:Y:S02]  /*11e0*/  @!P0 FMUL R54, R54, 0.5 ;  /* 0x3f00000036368820 */ /* 0x000fe40000400000 */
[----:B------:R-:W-:Y:S02]  /*11f0*/  FADD R51, R50, R33 ;  /* 0x0000002132337221 */ /* 0x000fe40000000000 */
[----:B------:R-:W0:Y:S01]  /*1200*/  MUFU.EX2 R56, R54 ;  /* 0x0000003600387308 */ /* 0x000e220000000800 */
[----:B------:R-:W-:Y:S01]  /*1210*/  @!P1 FMUL R57, R57, 0.5 ;  /* 0x3f00000039399820 */ /* 0x000fe20000400000 */
[----:B------:R-:W-:-:S04]  /*1220*/  FADD R50, R51, R34 ;  /* 0x0000002233327221 */ /* 0x000fc80000000000 */
[----:B------:R-:W-:Y:S02]  /*1230*/  FADD R51, R50, R35 ;  /* 0x0000002332337221 */ /* 0x000fe40000000000 */
[----:B------:R-:W1:Y:S02]  /*1240*/  MUFU.EX2 R52, R57 ;  /* 0x0000003900347308 */ /* 0x000e640000000800 */
[----:B---3--:R-:W-:-:S04]  /*1250*/  FADD R50, R51, R36 ;  /* 0x0000002433327221 */ /* 0x008fc80000000000 */
[----:B------:R-:W-:Y:S01]  /*1260*/  FADD R51, R50, R37 ;  /* 0x0000002532337221 */ /* 0x000fe20000000000 */
[----:B0-----:R-:W-:-:S03]  /*1270*/  @!P0 FMUL R56, R56, R56 ;  /* 0x0000003838388220 */ /* 0x001fc60000400000 */
[----:B------:R-:W-:Y:S01]  /*1280*/  FADD R50, R51, R38 ;  /* 0x0000002633327221 */ /* 0x000fe20000000000 */
[----:B--2---:R-:W-:-:S03]  /*1290*/  FMUL R55, R55, R56 ;  /* 0x0000003837377220 */ /* 0x004fc60000400000 */
[----:B------:R-:W-:Y:S01]  /*12a0*/  FADD R50, R50, R39 ;  /* 0x0000002732327221 */ /* 0x000fe20000000000 */
[----:B-1----:R-:W-:-:S04]  /*12b0*/  @!P1 FMUL R52, R52, R52 ;  /* 0x0000003434349220 */ /* 0x002fc80000400000 */
[----:B------:R-:W-:-:S05]  /*12c0*/  FFMA R54, R50, R52, R55 ;  /* 0x0000003432367223 */ /* 0x000fca0000000037 */
[----:B------:R-:W-:-:S04]  /*12d0*/  IADD3 R50, PT, PT, R54, 0x1800000, RZ ;  /* 0x0180000036327810 */ /* 0x000fc80007ffe0ff */
[----:B------:R-:W-:-:S04]  /*12e0*/  LOP3.LUT R50, R50, 0x7f800000, RZ, 0xc0, !PT ;  /* 0x7f80000032327812 */ /* 0x000fc800078ec0ff */
[----:B------:R-:W-:Y:S01]  /*12f0*/  ISETP.GT.U32.AND P0, PT, R50, 0x1ffffff, PT ;  /* 0x01ffffff3200780c */ /* 0x000fe20003f04070 */
[----:B------:R-:W-:Y:S01]  /*1300*/  BSSY.RECONVERGENT B0, `(.L_x_0) ;  /* 0x000000d000007945 */ /* 0x000fe20003800200 */
[----:B------:R-:W-:Y:S01]  /*1310*/  MOV R51, UR4 ;  /* 0x0000000400337c02 */ /* 0x000fe20008000f00 */
[----:B------:R-:W-:-:S03]  /*1320*/  UIADD3 UR4, UPT, UPT, UR4, 0x1, URZ ;  /* 0x0000000104047890 */ /* 0x000fc6000fffe0ff */
[----:B------:R-:W-:-:S07]  /*1330*/  ISETP.NE.AND P3, PT, R51, R0, PT ;  /* 0x000000003300720c */ /* 0x000fce0003f65270 */
[----:B------:R-:W-:Y:S06]  /*1340*/  @P0 BRA `(.L_x_1) ;  /* 0x0000000000100947 */ /* 0x000fec0003800000 */
[----:B------:R-:W-:-:S07]  /*1350*/  MOV R56, 0x1370 ;  /* 0x0000137000387802 */ /* 0x000fce0000000f00 */
[----:B------:R-:W-:Y:S05]  /*1360*/  CALL.REL.NOINC `($__internal_0_$__cuda_sm20_rcp_rn_f32_slowpath) ;  /* 0x0000000800887944 */ /* 0x000fea0003c00000 */
[----:B------:R-:W-:Y:S01]  /*1370*/  MOV R50, R59 ;  /* 0x0000003b00327202 */ /* 0x000fe20000000f00 */
[----:B------:R-:W-:Y:S06]  /*1380*/  BRA `(.L_x_2) ;  /* 0x0000000000107947 */ /* 0x000fec0003800000 */
.L_x_1:
[----:B------:R-:W0:Y:S02]  /*1390*/  MUFU.RCP R51, R54 ;  /* 0x0000003600337308 */ /* 0x000e240000001000 */
[----:B0-----:R-:W-:-:S04]  /*13a0*/  FFMA R50, R54, R51, -1 ;  /* 0xbf80000036327423 */ /* 0x001fc80000000033 */
[----:B------:R-:W-:-:S04]  /*13b0*/  FADD.FTZ R50, -R50, -RZ ;  /* 0x800000ff32327221 */ /* 0x000fc80000010100 */
[----:B------:R-:W-:-:S07]  /*13c0*/  FFMA R50, R51, R50, R51 ;  /* 0x0000003233327223 */ /* 0x000fce0000000033 */
.L_x_2:
[----:B------:R-:W-:Y:S05]  /*13d0*/  BSYNC.RECONVERGENT B0 ;  /* 0x0000000000007941 */ /* 0x000fea0003800200 */
.L_x_0:
[----:B------:R-:W0:Y:S01]  /*13e0*/  S2UR UR7, SR_CgaCtaId ;  /* 0x00000000000779c3 */ /* 0x000e220000008800 */
[----:B------:R-:W-:Y:S01]  /*13f0*/  UMOV UR6, 0x400 ;  /* 0x0000040000067882 */ /* 0x000fe20000000000 */
[----:B------:R-:W-:Y:S01]  /*1400*/  ISETP.NE.AND P0, PT, R49, RZ, PT ;  /* 0x000000ff3100720c */ /* 0x000fe20003f05270 */
[----:B------:R-:W-:-:S04]  /*1410*/  UIADD3 UR6, UPT, UPT, UR6, 0x4000, URZ ;  /* 0x0000400006067890 */ /* 0x000fc8000fffe0ff */
[----:B0-----:R-:W-:-:S06]  /*1420*/  ULEA UR6, UR7, UR6, 0x18 ;  /* 0x0000000607067291 */ /* 0x001fcc000f8ec0ff */
[----:B------:R-:W-:-:S05]  /*1430*/  LEA R51, R49, UR6, 0x2 ;  /* 0x0000000631337c11 */ /* 0x000fca000f8e10ff */
[----:B------:R-:W0:Y:S04]  /*1440*/  LDS R57, [R51] ;  /* 0x0000000033397984 */ /* 0x000e280000000800 */
[----:B------:R-:W1:Y:S04]  /*1450*/  LDS R59, [R51+0x100] ;  /* 0x00010000333b7984 */ /* 0x000e680000000800 */
[----:B------:R-:W2:Y:S01]  /*1460*/  LDS R58, [R51+0x200] ;  /* 0x00020000333a7984 */ /* 0x000ea20000000800 */
[----:B0-----:R-:W-:-:S03]  /*1470*/  FFMA R56, R4, R57, RZ ;  /* 0x0000003904387223 */ /* 0x001fc600000000ff */
[----:B------:R-:W0:Y:S01]  /*1480*/  LDS R57, [R51+0x300] ;  /* 0x0003000033397984 */ /* 0x000e220000000800 */
[----:B-1----:R-:W-:-:S03]  /*1490*/  FFMA R59, R59, R5, R56 ;  /* 0x000000053b3b7223 */ /* 0x002fc60000000038 */
[----:B------:R-:W1:Y:S01]  /*14a0*/  LDS R56, [R51+0x400] ;  /* 0x0004000033387984 */ /* 0x000e620000000800 */
[----:B--2---:R-:W-:-:S03]  /*14b0*/  FFMA R58, R58, R6, R59 ;  /* 0x000000063a3a7223 */ /* 0x004fc6000000003b */
[----:B------:R-:W2:Y:S01]  /*14c0*/  LDS R59, [R51+0x500] ;  /* 0x00050000333b7984 */ /* 0x000ea20000000800 */
[----:B0-----:R-:W-:-:S03]  /*14d0*/  FFMA R57, R57, R7, R58 ;  /* 0x0000000739397223 */ /* 0x001fc6000000003a */
        /* <DEDUP_REMOVED lines=40> */
[----:B------:R-:W-:Y:S01]  /*1760*/  LDS R58, [R51+0x280] ;  /* 0x00028000333a7984 */ /* 0x000fe20000000800 */
[----:B0-----:R-:W-:-:S03]  /*1770*/  FFMA R56, R32, R56, R57 ;  /* 0x0000003820387223 */ /* 0x001fc60000000039 */
[----:B------:R-:W0:Y:S01]  /*1780*/  LDS R57, [R51+0x1900] ;  /* 0x0019000033397984 */ /* 0x000e220000000800 */
[----:B-1----:R-:W-:-:S03]  /*1790*/  FFMA R4, R4, R59, RZ ;  /* 0x0000003b04047223 */ /* 0x002fc600000000ff */
[----:B------:R-:W1:Y:S01]  /*17a0*/  LDS R59, [R51+0x180] ;  /* 0x00018000333b7984 */ /* 0x000e620000000800 */
[----:B0-----:R-:W-:-:S03]  /*17b0*/  FFMA R57, R57, R33, R56 ;  /* 0x0000002139397223 */ /* 0x001fc60000000038 */
[----:B------:R-:W0:Y:S01]  /*17c0*/  LDS R56, [R51+0x1a00] ;  /* 0x001a000033387984 */ /* 0x000e220000000800 */
[----:B-1----:R-:W-:-:S03]  /*17d0*/  FFMA R59, R59, R5, R4 ;  /* 0x000000053b3b7223 */ /* 0x002fc60000000004 */
[----:B------:R-:W1:Y:S01]  /*17e0*/  LDS R4, [R51+0x380] ;  /* 0x0003800033047984 */ /* 0x000e620000000800 */
[----:B------:R-:W-:-:S03]  /*17f0*/  FFMA R59, R58, R6, R59 ;  /* 0x000000063a3b7223 */ /* 0x000fc6000000003b */
[----:B------:R-:W2:Y:S04]  /*1800*/  LDS R5, [R51+0x480] ;  /* 0x0004800033057984 */ /* 0x000ea80000000800 */
[----:B------:R-:W-:Y:S01]  /*1810*/  LDS R6, [R51+0x780] ;  /* 0x0007800033067984 */ /* 0x000fe20000000800 */
[----:B0-----:R-:W-:-:S03]  /*1820*/  FFMA R56, R56, R34, R57 ;  /* 0x0000002238387223 */ /* 0x001fc60000000039 */
[----:B------:R-:W0:Y:S01]  /*1830*/  LDS R57, [R51+0x1b00] ;  /* 0x001b000033397984 */ /* 0x000e220000000800 */
[----:B-1----:R-:W-:-:S03]  /*1840*/  FFMA R59, R4, R7, R59 ;  /* 0x00000007043b7223 */ /* 0x002fc6000000003b */
[----:B------:R-:W1:Y:S01]  /*1850*/  LDS R4, [R51+0x580] ;  /* 0x0005800033047984 */ /* 0x000e620000000800 */
[----:B--2---:R-:W-:-:S03]  /*1860*/  FFMA R61, R12, R5, R59 ;  /* 0x000000050c3d7223 */ /* 0x004fc6000000003b */
[----:B------:R-:W2:Y:S04]  /*1870*/  LDS R5, [R51+0x680] ;  /* 0x0006800033057984 */ /* 0x000ea80000000800 */
[----:B------:R-:W3:Y:S04]  /*1880*/  LDS R59, [R51+0x880] ;  /* 0x00088000333b7984 */ /* 0x000ee80000000800 */
[----:B------:R-:W4:Y:S01]  /*1890*/  LDS R12, [R51+0x980] ;  /* 0x00098000330c7984 */ /* 0x000f220000000800 */
[----:B0-----:R-:W-:-:S03]  /*18a0*/  FFMA R7, R57, R35, R56 ;  /* 0x0000002339077223 */ /* 0x001fc60000000038 */
[----:B------:R-:W0:Y:S01]  /*18b0*/  LDS R56, [R51+0x1c00] ;  /* 0x001c000033387984 */ /* 0x000e220000000800 */
[----:B-1----:R-:W-:-:S03]  /*18c0*/  FFMA R4, R4, R13, R61 ;  /* 0x0000000d04047223 */ /* 0x002fc6000000003d */
[----:B------:R-:W1:Y:S01]  /*18d0*/  LDS R57, [R51+0xa80] ;  /* 0x000a800033397984 */ /* 0x000e620000000800 */
[----:B--2---:R-:W-:-:S03]  /*18e0*/  FFMA R13, R5, R14, R4 ;  /* 0x0000000e050d7223 */ /* 0x004fc60000000004 */
[----:B------:R-:W2:Y:S01]  /*18f0*/  LDS R14, [R51+0xb80] ;  /* 0x000b8000330e7984 */ /* 0x000ea20000000800 */
[----:B------:R-:W-:-:S03]  /*1900*/  FFMA R13, R6, R15, R13 ;  /* 0x0000000f060d7223 */ /* 0x000fc6000000000d */
[----:B------:R-:W5:Y:S01]  /*1910*/  LDS R4, [R51+0x1d00] ;  /* 0x001d000033047984 */ /* 0x000f620000000800 */
[----:B---3--:R-:W-:-:S03]  /*1920*/  FFMA R59, R16, R59, R13 ;  /* 0x0000003b103b7223 */ /* 0x008fc6000000000d */
[----:B------:R-:W-:Y:S01]  /*1930*/  LDS R6, [R51+0xd80] ;  /* 0x000d800033067984 */ /* 0x000fe20000000800 */
[----:B----4-:R-:W-:-:S03]  /*1940*/  FFMA R16, R12, R17, R59 ;  /* 0x000000110c107223 */ /* 0x010fc6000000003b */
[----:B------:R-:W-:Y:S04]  /*1950*/  LDS R13, [R51+0xe80] ;  /* 0x000e8000330d7984 */ /* 0x000fe80000000800 */
[----:B------:R-:W-:Y:S04]  /*1960*/  LDS R12, [R51+0xf80] ;  /* 0x000f8000330c7984 */ /* 0x000fe80000000800 */
[----:B------:R-:W-:Y:S04]  /*1970*/  LDS R15, [R51+0x1080] ;  /* 0x00108000330f7984 */ /* 0x000fe80000000800 */
[----:B------:R-:W-:Y:S01]  /*1980*/  LDS R17, [R51+0x1280] ;  /* 0x0012800033117984 */ /* 0x000fe20000000800 */
[----:B0-----:R-:W-:-:S03]  /*1990*/  FFMA R5, R36, R56, R7 ;  /* 0x0000003824057223 */ /* 0x001fc60000000007 */
[----:B------:R-:W0:Y:S01]  /*19a0*/  LDS R7, [R51+0xc80] ;  /* 0x000c800033077984 */ /* 0x000e220000000800 */
[----:B-1----:R-:W-:-:S03]  /*19b0*/  FFMA R57, R57, R18, R16 ;  /* 0x0000001239397223 */ /* 0x002fc60000000010 */
[----:B------:R-:W-:Y:S01]  /*19c0*/  LDS R16, [R51+0x1180] ;  /* 0x0011800033107984 */ /* 0x000fe20000000800 */
[----:B--2---:R-:W-:-:S03]  /*19d0*/  FFMA R57, R14, R19, R57 ;  /* 0x000000130e397223 */ /* 0x004fc60000000039 */
[----:B------:R-:W-:Y:S01]  /*19e0*/  LDS R14, [R51+0x1380] ;  /* 0x00138000330e7984 */ /* 0x000fe20000000800 */
[----:B-----5:R-:W-:-:S03]  /*19f0*/  FFMA R4, R4, R37, R5 ;  /* 0x0000002504047223 */ /* 0x020fc60000000005 */
[----:B------:R-:W-:Y:S04]  /*1a00*/  LDS R19, [R51+0x1480] ;  /* 0x0014800033137984 */ /* 0x000fe80000000800 */
[----:B------:R-:W1:Y:S04]  /*1a10*/  LDS R5, [R51+0x1e00] ;  /* 0x001e000033057984 */ /* 0x000e680000000800 */
[----:B------:R-:W2:Y:S01]  /*1a20*/  LDS R18, [R51+0x1580] ;  /* 0x0015800033127984 */ /* 0x000ea20000000800 */
[----:B0-----:R-:W-:-:S03]  /*1a30*/  FFMA R57, R20, R7, R57 ;  /* 0x0000000714397223 */ /* 0x001fc60000000039 */
[----:B------:R-:W0:Y:S01]  /*1a40*/  LDS R7, [R51+0x1680] ;  /* 0x0016800033077984 */ /* 0x000e220000000800 */
[----:B------:R-:W-:-:S03]  /*1a50*/  FFMA R20, R6, R21, R57 ;  /* 0x0000001506147223 */ /* 0x000fc60000000039 */
[----:B------:R-:W3:Y:S01]  /*1a60*/  LDS R6, [R51+0x1780] ;  /* 0x0017800033067984 */ /* 0x000ee20000000800 */
[----:B------:R-:W-:-:S03]  /*1a70*/  FFMA R21, R13, R22, R20 ;  /* 0x000000160d157223 */ /* 0x000fc60000000014 */
[----:B------:R-:W4:Y:S01]  /*1a80*/  LDS R13, [R51+0x1880] ;  /* 0x00188000330d7984 */ /* 0x000f220000000800 */
[----:B------:R-:W-:-:S03]  /*1a90*/  FFMA R21, R12, R23, R21 ;  /* 0x000000170c157223 */ /* 0x000fc60000000015 */
[----:B------:R-:W5:Y:S01]  /*1aa0*/  LDS R12, [R51+0x1980] ;  /* 0x00198000330c7984 */ /* 0x000f620000000800 */
[----:B------:R-:W-:Y:S01]  /*1ab0*/  FFMA R21, R24, R15, R21 ;  /* 0x0000000f18157223 */ /* 0x000fe20000000015 */
[----:B-1----:R-:W-:Y:S02]  /*1ac0*/  FFMA R4, R5, R38, R4 ;  /* 0x0000002605047223 */ /* 0x002fe40000000004 */
[----:B------:R-:W1:Y:S01]  /*1ad0*/  LDS R15, [R51+0x1a80] ;  /* 0x001a8000330f7984 */ /* 0x000e620000000800 */
[----:B------:R-:W-:-:S03]  /*1ae0*/  FFMA R20, R16, R25, R21 ;  /* 0x0000001910147223 */ /* 0x000fc60000000015 */
[----:B------:R-:W1:Y:S01]  /*1af0*/  LDS R16, [R51+0x1b80] ;  /* 0x001b800033107984 */ /* 0x000e620000000800 */
[----:B------:R-:W-:-:S03]  /*1b00*/  FFMA R21, R17, R26, R20 ;  /* 0x0000001a11157223 */ /* 0x000fc60000000014 */
[----:B------:R-:W1:Y:S01]  /*1b10*/  LDS R17, [R51+0x1c80] ;  /* 0x001c800033117984 */ /* 0x000e620000000800 */
[----:B------:R-:W-:-:S03]  /*1b20*/  FFMA R21, R14, R27, R21 ;  /* 0x0000001b0e157223 */ /* 0x000fc60000000015 */
[----:B------:R-:W1:Y:S01]  /*1b30*/  LDS R23, [R51+0x1d80] ;  /* 0x001d800033177984 */ /* 0x000e620000000800 */
[----:B------:R-:W-:-:S03]  /*1b40*/  FFMA R19, R28, R19, R21 ;  /* 0x000000131c137223 */ /* 0x000fc60000000015 */
[----:B------:R-:W1:Y:S01]  /*1b50*/  LDS R14, [R51+0x1e80] ;  /* 0x001e8000330e7984 */ /* 0x000e620000000800 */
[----:B--2---:R-:W-:-:S03]  /*1b60*/  FFMA R18, R18, R29, R19 ;  /* 0x0000001d12127223 */ /* 0x004fc60000000013 */
[----:B------:R-:W2:Y:S04]  /*1b70*/  LDS R5, [R51+0x1f00] ;  /* 0x001f000033057984 */ /* 0x000ea80000000800 */
[----:B------:R-:W2:Y:S01]  /*1b80*/  LDS R19, [R51+0x1f80] ;  /* 0x001f800033137984 */ /* 0x000ea20000000800 */
[----:B0-----:R-:W-:-:S03]  /*1b90*/  FFMA R7, R7, R30, R18 ;  /* 0x0000001e07077223 */ /* 0x001fc60000000012 */
[----:B------:R0:W-:Y:S01]  /*1ba0*/  @!P0 STS [R48], R53 ;  /* 0x0000003530008388 */ /* 0x0001e20000000800 */
[----:B---3--:R-:W-:Y:S01]  /*1bb0*/  FFMA R7, R6, R31, R7 ;  /* 0x0000001f06077223 */ /* 0x008fe20000000007 */
[----:B------:R-:W-:Y:S02]  /*1bc0*/  FMUL R6, R55, R3 ;  /* 0x0000000337067220 */ /* 0x000fe40000400000 */
[----:B------:R0:W-:Y:S01]  /*1bd0*/  @!P0 STS [R47], R54 ;  /* 0x000000362f008388 */ /* 0x0001e20000000800 */
[----:B----4-:R-:W-:-:S04]  /*1be0*/  FFMA R7, R32, R13, R7 ;  /* 0x0000000d20077223 */ /* 0x010fc80000000007 */
[----:B-----5:R-:W-:Y:S01]  /*1bf0*/  FFMA R12, R12, R33, R7 ;  /* 0x000000210c0c7223 */ /* 0x020fe20000000007 */
[----:B------:R-:W-:-:S03]  /*1c00*/  FMUL R7, R55, R8 ;  /* 0x0000000837077220 */ /* 0x000fc60000400000 */
[----:B-1----:R-:W-:-:S04]  /*1c10*/  FFMA R15, R15, R34, R12 ;  /* 0x000000220f0f7223 */ /* 0x002fc8000000000c */
[----:B------:R-:W-:-:S04]  /*1c20*/  FFMA R15, R16, R35, R15 ;  /* 0x00000023100f7223 */ /* 0x000fc8000000000f */
[----:B------:R-:W-:-:S04]  /*1c30*/  FFMA R36, R36, R17, R15 ;  /* 0x0000001124247223 */ /* 0x000fc8000000000f */
[----:B------:R-:W-:-:S04]  /*1c40*/  FFMA R23, R23, R37, R36 ;  /* 0x0000002517177223 */ /* 0x000fc80000000024 */
[----:B------:R-:W-:Y:S01]  /*1c50*/  FFMA R14, R14, R38, R23 ;  /* 0x000000260e0e7223 */ /* 0x000fe20000000017 */
[----:B--2---:R-:W-:-:S03]  /*1c60*/  FFMA R5, R5, R39, R4 ;  /* 0x0000002705057223 */ /* 0x004fc60000000004 */
[----:B------:R-:W-:Y:S01]  /*1c70*/  FFMA R19, R19, R39, R14 ;  /* 0x0000002713137223 */ /* 0x000fe2000000000e */
[----:B------:R-:W-:-:S03]  /*1c80*/  FFMA R5, R52, R5, R7 ;  /* 0x0000000534057223 */ /* 0x000fc60000000007 */
[----:B------:R-:W-:Y:S01]  /*1c90*/  FFMA R19, R52, R19, R6 ;  /* 0x0000001334137223 */ /* 0x000fe20000000006 */
[----:B------:R-:W-:-:S03]  /*1ca0*/  FMUL R8, R5, R50 ;  /* 0x0000003205087220 */ /* 0x000fc60000400000 */
[----:B------:R-:W-:Y:S01]  /*1cb0*/  FMUL R3, R19, R50 ;  /* 0x0000003213037220 */ /* 0x000fe20000400000 */
[----:B------:R-:W-:Y:S06]  /*1cc0*/  BAR.SYNC.DEFER_BLOCKING 0x0 ;  /* 0x0000000000007b1d */ /* 0x000fec0000010000 */
[----:B0-----:R-:W-:Y:S05]  /*1cd0*/  @P3 BRA `(.L_x_3) ;  /* 0xffffffe400d83947 */ /* 0x001fea000383ffff */
[----:B------:R-:W0:Y:S02]  /*1ce0*/  LDCU UR6, c[0x0][0x3a8] ;  /* 0x00007500ff0677ac */ /* 0x000e240008000800 */
[----:B0-----:R-:W-:-:S13]  /*1cf0*/  ISETP.GE.AND P0, PT, R42, UR6, PT ;  /* 0x000000062a007c0c */ /* 0x001fda000bf06270 */
[----:B------:R-:W-:Y:S05]  /*1d00*/  @P0 EXIT ;  /* 0x000000000000094d */ /* 0x000fea0003800000 */
[----:B------:R-:W0:Y:S01]  /*1d10*/  LDC.64 R4, c[0x0][0x398] ;  /* 0x0000e600ff047b82 */ /* 0x000e220000000a00 */
[----:B------:R-:W-:Y:S02]  /*1d20*/  LEA R42, R42, R49, 0x6 ;  /* 0x000000312a2a7211 */ /* 0x000fe400078e30ff */
[----:B------:R-:W-:-:S04]  /*1d30*/  MOV R7, UR5 ;  /* 0x0000000500077c02 */ /* 0x000fc80008000f00 */
[----:B------:R-:W-:-:S05]  /*1d40*/  LEA R7, R7, R42, 0x6 ;  /* 0x0000002a07077211 */ /* 0x000fca00078e30ff */
[----:B0-----:R-:W-:-:S05]  /*1d50*/  IMAD.WIDE R4, R7, 0x4, R4 ;  /* 0x0000000407047825 */ /* 0x001fca00078e0204 */
[----:B------:R-:W-:Y:S04]  /*1d60*/  STG.E desc[UR10][R4.64], R8 ;  /* 0x0000000804007986 */ /* 0x000fe8000c10190a */
[----:B------:R-:W-:Y:S01]  /*1d70*/  STG.E desc[UR10][R4.64+0x80], R3 ;  /* 0x0000800304007986 */ /* 0x000fe2000c10190a */
[----:B------:R-:W-:Y:S05]  /*1d80*/  EXIT ;  /* 0x000000000000794d */ /* 0x000fea0003800000 */
        .weak           $__internal_0_$__cuda_sm20_rcp_rn_f32_slowpath
        .type           $__internal_0_$__cuda_sm20_rcp_rn_f32_slowpath,@function
        .size           $__internal_0_$__cuda_sm20_rcp_rn_f32_slowpath,(.L_x_9 - $__internal_0_$__cuda_sm20_rcp_rn_f32_slowpath)
$__internal_0_$__cuda_sm20_rcp_rn_f32_slowpath:
[----:B------:R-:W-:Y:S01]  /*1d90*/  SHF.L.U32 R57, R54, 0x1, RZ ;  /* 0x0000000136397819 */ /* 0x000fe200000006ff */
[----:B------:R-:W-:Y:S01]  /*1da0*/  BSSY.RECONVERGENT B1, `(.L_x_4) ;  /* 0x0000031000017945 */ /* 0x000fe20003800200 */
[----:B------:R-:W-:Y:S02]  /*1db0*/  MOV R50, R54 ;  /* 0x0000003600327202 */ /* 0x000fe40000000f00 */
[----:B------:R-:W-:-:S04]  /*1dc0*/  SHF.R.U32.HI R57, RZ, 0x18, R57 ;  /* 0x00000018ff397819 */ /* 0x000fc80000011639 */
[----:B------:R-:W-:-:S13]  /*1dd0*/  ISETP.NE.U32.AND P0, PT, R57, RZ, PT ;  /* 0x000000ff3900720c */ /* 0x000fda0003f05070 */
[----:B------:R-:W-:Y:S05]  /*1de0*/  @P0 BRA `(.L_x_5) ;  /* 0x0000000000280947 */ /* 0x000fea0003800000 */
[----:B------:R-:W-:-:S04]  /*1df0*/  SHF.L.U32 R51, R50, 0x1, RZ ;  /* 0x0000000132337819 */ /* 0x000fc800000006ff */
[----:B------:R-:W-:-:S13]  /*1e00*/  ISETP.NE.AND P0, PT, R51, RZ, PT ;  /* 0x000000ff3300720c */ /* 0x000fda0003f05270 */
[----:B------:R-:W-:Y:S01]  /*1e10*/  @P0 FFMA R57, R50, 1.84467440737095516160e+19, RZ ;  /* 0x5f80000032390823 */ /* 0x000fe200000000ff */
[----:B------:R-:W-:Y:S08]  /*1e20*/  @!P0 MUFU.RCP R59, R50 ;  /* 0x00000032003b8308 */ /* 0x000ff00000001000 */
[----:B------:R-:W0:Y:S02]  /*1e30*/  @P0 MUFU.RCP R58, R57 ;  /* 0x00000039003a0308 */ /* 0x000e240000001000 */
[----:B0-----:R-:W-:-:S04]  /*1e40*/  @P0 FFMA R51, R57, R58, -1 ;  /* 0xbf80000039330423 */ /* 0x001fc8000000003a */
[----:B------:R-:W-:-:S04]  /*1e50*/  @P0 FADD.FTZ R51, -R51, -RZ ;  /* 0x800000ff33330221 */ /* 0x000fc80000010100 */
[----:B------:R-:W-:-:S04]  /*1e60*/  @P0 FFMA R51, R58, R51, R58 ;  /* 0x000000333a330223 */ /* 0x000fc8000000003a */
[----:B------:R-:W-:Y:S01]  /*1e70*/  @P0 FFMA R59, R51, 1.84467440737095516160e+19, RZ ;  /* 0x5f800000333b0823 */ /* 0x000fe200000000ff */
[----:B------:R-:W-:Y:S06]  /*1e80*/  BRA `(.L_x_6) ;  /* 0x0000000000887947 */ /* 0x000fec0003800000 */
.L_x_5:
[----:B------:R-:W-:-:S04]  /*1e90*/  IADD3 R51, PT, PT, R57, -0xfd, RZ ;  /* 0xffffff0339337810 */ /* 0x000fc80007ffe0ff */
[----:B------:R-:W-:-:S13]  /*1ea0*/  ISETP.GT.U32.AND P0, PT, R51, 0x1, PT ;  /* 0x000000013300780c */ /* 0x000fda0003f04070 */
[----:B------:R-:W-:Y:S05]  /*1eb0*/  @P0 BRA `(.L_x_7) ;  /* 0x0000000000780947 */ /* 0x000fea0003800000 */
[----:B------:R-:W-:-:S04]  /*1ec0*/  LOP3.LUT R58, R50, 0x7fffff, RZ, 0xc0, !PT ;  /* 0x007fffff323a7812 */ /* 0x000fc800078ec0ff */
[----:B------:R-:W-:-:S04]  /*1ed0*/  LOP3.LUT R59, R58, 0x3f800000, RZ, 0xfc, !PT ;  /* 0x3f8000003a3b7812 */ /* 0x000fc800078efcff */
[----:B------:R-:W0:Y:S02]  /*1ee0*/  MUFU.RCP R58, R59 ;  /* 0x0000003b003a7308 */ /* 0x000e240000001000 */
[----:B0-----:R-:W-:Y:S01]  /*1ef0*/  FFMA R60, R59, R58, -1 ;  /* 0xbf8000003b3c7423 */ /* 0x001fe2000000003a */
[----:B------:R-:W-:-:S03]  /*1f00*/  IADD3 R59, PT, PT, R57, -0xfc, RZ ;  /* 0xffffff04393b7810 */ /* 0x000fc60007ffe0ff */
[----:B------:R-:W-:-:S04]  /*1f10*/  FADD.FTZ R61, -R60, -RZ ;  /* 0x800000ff3c3d7221 */ /* 0x000fc80000010100 */
[CCC-:B------:R-:W-:Y:S01]  /*1f20*/  FFMA.RM R60, R58.reuse, R61.reuse, R58.reuse ;  /* 0x0000003d3a3c7223 */ /* 0x1c0fe2000000403a */
[----:B------:R-:W-:-:S04]  /*1f30*/  FFMA.RP R61, R58, R61, R58 ;  /* 0x0000003d3a3d7223 */ /* 0x000fc8000000803a */
[C---:B------:R-:W-:Y:S02]  /*1f40*/  LOP3.LUT R58, R60.reuse, 0x7fffff, RZ, 0xc0, !PT ;  /* 0x007fffff3c3a7812 */ /* 0x040fe400078ec0ff */
[----:B------:R-:W-:Y:S01]  /*1f50*/  FSETP.NEU.FTZ.AND P0, PT, R60, R61, PT ;  /* 0x0000003d3c00720b */ /* 0x000fe20003f1d000 */
[----:B------:R-:W-:Y:S01]  /*1f60*/  HFMA2 R60, -RZ, RZ, 0, 1.78813934326171875e-07 ;  /* 0x00000003ff3c7431 */ /* 0x000fe200000001ff */
[----:B------:R-:W-:-:S04]  /*1f70*/  LOP3.LUT R58, R58, 0x800000, RZ, 0xfc, !PT ;  /* 0x008000003a3a7812 */ /* 0x000fc800078efcff */
[----:B------:R-:W-:Y:S02]  /*1f80*/  SHF.R.U32.HI R59, RZ, R59, R58 ;  /* 0x0000003bff3b7219 */ /* 0x000fe4000001163a */
[----:B------:R-:W-:-:S04]  /*1f90*/  SHF.L.U32 R61, R60, R51, RZ ;  /* 0x000000333c3d7219 */ /* 0x000fc800000006ff */
[----:B------:R-:W-:Y:S02]  /*1fa0*/  LOP3.LUT R60, R61, R58, RZ, 0xc0, !PT ;  /* 0x0000003a3d3c7212 */ /* 0x000fe400078ec0ff */
[----:B------:R-:W-:Y:S02]  /*1fb0*/  SEL R61, RZ, 0xffffffff, !P0 ;  /* 0xffffffffff3d7807 */ /* 0x000fe40004000000 */
[-C--:B------:R-:W-:Y:S02]  /*1fc0*/  SHF.R.U32.HI R60, RZ, R51.reuse, R60 ;  /* 0x00000033ff3c7219 */ /* 0x080fe4000001163c */
[----:B------:R-:W-:Y:S02]  /*1fd0*/  IADD3 R57, PT, PT, -R61, RZ, RZ ;  /* 0x000000ff3d397210 */ /* 0x000fe40007ffe1ff */
[----:B------:R-:W-:Y:S02]  /*1fe0*/  LOP3.LUT P0, RZ, R60, 0x1, RZ, 0xc0, !PT ;  /* 0x000000013cff7812 */ /* 0x000fe4000780c0ff */
[----:B------:R-:W-:-:S02]  /*1ff0*/  LOP3.LUT P1, RZ, R57, R51, R58, 0xf8, !PT ;  /* 0x0000003339ff7212 */ /* 0x000fc4000782f83a */
[----:B------:R-:W-:-:S04]  /*2000*/  LOP3.LUT P2, RZ, R60, 0x2, RZ, 0xc0, !PT ;  /* 0x000000023cff7812 */ /* 0x000fc8000784c0ff */
[----:B------:R-:W-:Y:S02]  /*2010*/  PLOP3.LUT P0, PT, P0, P1, P2, 0xe0, 0x0 ;  /* 0x000000000000781c */ /* 0x000fe40000703c20 */
[----:B------:R-:W-:Y:S02]  /*2020*/  LOP3.LUT P1, RZ, R50, 0x7fffff, RZ, 0xc0, !PT ;  /* 0x007fffff32ff7812 */ /* 0x000fe4000782c0ff */
[----:B------:R-:W-:-:S04]  /*2030*/  SEL R51, RZ, 0x1, !P0 ;  /* 0x00000001ff337807 */ /* 0x000fc80004000000 */
[----:B------:R-:W-:-:S04]  /*2040*/  IADD3 R51, PT, PT, -R51, RZ, RZ ;  /* 0x000000ff33337210 */ /* 0x000fc80007ffe1ff */
[----:B------:R-:W-:-:S13]  /*2050*/  ISETP.GE.AND P0, PT, R51, RZ, PT ;  /* 0x000000ff3300720c */ /* 0x000fda0003f06270 */
[----:B------:R-:W-:-:S04]  /*2060*/  @!P0 IADD3 R59, PT, PT, R59, 0x1, RZ ;  /* 0x000000013b3b8810 */ /* 0x000fc80007ffe0ff */
[----:B------:R-:W-:-:S04]  /*2070*/  @!P1 SHF.L.U32 R59, R59, 0x1, RZ ;  /* 0x000000013b3b9819 */ /* 0x000fc800000006ff */
[----:B------:R-:W-:Y:S01]  /*2080*/  LOP3.LUT R59, R59, 0x80000000, R50, 0xf8, !PT ;  /* 0x800000003b3b7812 */ /* 0x000fe200078ef832 */
[----:B------:R-:W-:Y:S06]  /*2090*/  BRA `(.L_x_6) ;  /* 0x0000000000047947 */ /* 0x000fec0003800000 */
.L_x_7:
[----:B------:R0:W1:Y:S02]  /*20a0*/  MUFU.RCP R59, R50 ;  /* 0x00000032003b7308 */ /* 0x0000640000001000 */
.L_x_6:
[----:B------:R-:W-:Y:S05]  /*20b0*/  BSYNC.RECONVERGENT B1 ;  /* 0x0000000000017941 */ /* 0x000fea0003800200 */
.L_x_4:
[----:B------:R-:W-:Y:S01]  /*20c0*/  HFMA2 R51, -RZ, RZ, 0, 0 ;  /* 0x00000000ff337431 */ /* 0x000fe200000001ff */
[----:B0-----:R-:W-:-:S04]  /*20d0*/  MOV R50, R56 ;  /* 0x0000003800327202 */ /* 0x001fc80000000f00 */
[----:B-1----:R-:W-:Y:S05]  /*20e0*/  RET.REL.NODEC R50 `(_Z19flashattn_kernel_v3ILi1024ELi32ELi32EEvPKfS1_S1_Pfiiif) ;  /* 0xffffffdc32c47950 */ /* 0x002fea0003c3ffff */
.L_x_8:
[----:B------:R-:W-:-:S00]  /*20f0*/  BRA `(.L_x_8) ;  /* 0xfffffffc00fc7947 */ /* 0x000fc0000383ffff */
[----:B------:R-:W-:-:S00]  /*2100*/  NOP ;  /* 0x0000000000007918 */ /* 0x000fc00000000000 */
[----:B------:R-:W-:-:S00]  /*2110*/  NOP ;  /* 0x0000000000007918 */ /* 0x000fc00000000000 */
[----:B------:R-:W-:-:S00]  /*2120*/  NOP ;  /* 0x0000000000007918 */ /* 0x000fc00000000000 */
[----:B------:R-:W-:-:S00]  /*2130*/  NOP ;  /* 0x0000000000007918 */ /* 0x000fc00000000000 */
[----:B------:R-:W-:-:S00]  /*2140*/  NOP ;  /* 0x0000000000007918 */ /* 0x000fc00000000000 */
[----:B------:R-:W-:-:S00]  /*2150*/  NOP ;  /* 0x0000000000007918 */ /* 0x000fc00000000000 */
[----:B------:R-:W-:-:S00]  /*2160*/  NOP ;  /* 0x0000000000007918 */ /* 0x000fc00000000000 */
[----:B------:R-:W-:-:S00]  /*2170*/  NOP ;  /* 0x0000000000007918 */ /* 0x000fc00000000000 */
.L_x_9:


//--------------------- .nv.shared._Z19flashattn_kernel_v3ILi1024ELi32ELi32EEvPKfS1_S1_Pfiiif --------------------------
	.section	.nv.shared._Z19flashattn_kernel_v3ILi1024ELi32ELi32EEvPKfS1_S1_Pfiiif,"aw",@nobits
	.sectionflags	@""
	.align	4
.nv.shared._Z19flashattn_kernel_v3ILi1024ELi32ELi32EEvPKfS1_S1_Pfiiif:
	.zero		29952


//--------------------- .nv.shared.reserved.0     --------------------------
	.section	.nv.shared.reserved.0,"aw",@nobits
	.weak		__nv_reservedSMEM_offset_0_alias
	.size		__nv_reservedSMEM_offset_0_alias, 0, 64
	.other		__nv_reservedSMEM_offset_0_alias,@"STO_CUDA_RESERVED_SHARED STV_DEFAULT"
__nv_reservedSMEM_offset_0_alias:
	.zero		0
	.zero		64


//--------------------- .nv.constant0._Z19flashattn_kernel_v3ILi1024ELi32ELi32EEvPKfS1_S1_Pfiiif --------------------------
	.section	.nv.constant0._Z19flashattn_kernel_v3ILi1024ELi32ELi32EEvPKfS1_S1_Pfiiif,"a",@progbits
	.sectionflags	@""
	.align	4
.nv.constant0._Z19flashattn_kernel_v3ILi1024ELi32ELi32EEvPKfS1_S1_Pfiiif:
	.zero		944


//--------------------- SYMBOLS --------------------------

	.type		.nv.reservedSmem.offset0,@object
	.size		.nv.reservedSmem.offset0,0x4
	.type		.nv.reservedSmem.cap,@object
	.size		.nv.reservedSmem.cap,0x4
